def matmul_kernel(
    a_ptr,
    b_ptr,
    c_ptr,
    M,
    N,
    K,
    stride_am,
    stride_ak,
    stride_bk,
    stride_bn,
    stride_cm,
    stride_cn,
    BLOCK_M: tl.constexpr,
    BLOCK_N: tl.constexpr,
    BLOCK_K: tl.constexpr,
    GROUP_M: tl.constexpr,
):
    pid = tl.program_id(axis=0)
    num_pid_m = tl.cdiv(M, BLOCK_M)
    num_pid_n = tl.cdiv(N, BLOCK_N)
    num_pid_in_group = GROUP_M * num_pid_n
    group_id = pid // num_pid_in_group
    first_pid_m = group_id * GROUP_M
    group_size_m = min(num_pid_m - first_pid_m, GROUP_M)
    pid_m = first_pid_m + ((pid % num_pid_in_group) % group_size_m)
    pid_n = (pid % num_pid_in_group) // group_size_m

    offs_am = (pid_m * BLOCK_M + tl.arange(0, BLOCK_M)) % M
    offs_bn = (pid_n * BLOCK_N + tl.arange(0, BLOCK_N)) % N
    offs_k = tl.arange(0, BLOCK_K)
    a_ptrs = a_ptr + offs_am[:, None] * stride_am + offs_k[None, :] * stride_ak
    b_ptrs = b_ptr + offs_k[:, None] * stride_bk + offs_bn[None, :] * stride_bn

    acc = tl.zeros((BLOCK_M, BLOCK_N), dtype=tl.float32)
    for kk in range(0, tl.cdiv(K, BLOCK_K)):
        a = tl.load(a_ptrs, mask=offs_k[None, :] < K - kk * BLOCK_K, other=0.0)
        b = tl.load(b_ptrs, mask=offs_k[:, None] < K - kk * BLOCK_K, other=0.0)
        acc = tl.dot(a, b, acc)
        a_ptrs += BLOCK_K * stride_ak
        b_ptrs += BLOCK_K * stride_bk

    c = acc.to(c_ptr.dtype.element_ty)
    offs_cm = pid_m * BLOCK_M + tl.arange(0, BLOCK_M)
    offs_cn = pid_n * BLOCK_N + tl.arange(0, BLOCK_N)
    c_ptrs = c_ptr + offs_cm[:, None] * stride_cm + offs_cn[None, :] * stride_cn
    mask = (offs_cm[:, None] < M) & (offs_cn[None, :] < N)
    tl.store(c_ptrs, c, mask=mask)

# config = {"BLOCK_K": 32, "BLOCK_M": 512, "BLOCK_N": 64, "GROUP_M": 8, "arch": "sm_100", "dtype": "fp8e5m2", "num_ctas": 4, "num_stages": 3, "num_warps": 4}
# arch = sm_100


// ===== COMPILED SASS (sm_100a) =====

	.target	sm_100a

	.elftype	@"ET_EXEC"


//--------------------- .note.nv.tkinfo           --------------------------
	.section	.note.nv.tkinfo,"",@"SHT_NOTE"
	.sectionflags	@"SHF_NOTE_NV_TKINFO"
	.tkinfo
        /*0018*/ 	.word	0x00000081
        /*0030*/ 	.string	""
        /*0030*/ 	.string	"ptxas-blackwell"
        /*0030*/ 	.string	"Cuda compilation tools, release 12.9, V12.9.86"
        /*0030*/ 	.string	"Build cuda_12.9.r12.9/compiler.36037853_0"
        /*0030*/ 	.string	"-v  -suppress-debug-info  -lineinfo  -arch sm_100a "



//--------------------- .note.nv.cuver            --------------------------
	.section	.note.nv.cuver,"",@"SHT_NOTE"
	.sectionflags	@"SHF_NOTE_NV_CUVER"
        /*0018*/ 	.short	0x0001
        /*001a*/ 	.short	0x0064
        /*001c*/ 	.short	0x0001
        /*001e*/ 	.short	0x0000
        /*0020*/ 	.short	0x0001
        /*0022*/ 	.short	0x0000


//--------------------- .nv.info                  --------------------------
	.section	.nv.info,"",@"SHT_CUDA_INFO"
	.align	4


	//----- nvinfo : EIATTR_REGCOUNT
	.align		4
        /*0000*/ 	.byte	0x04, 0x2f
        /*0002*/ 	.short	(.L_4 - .L_3)
	.align		4
.L_3:
        /*0004*/ 	.word	index@(matmul_kernel)
        /*0008*/ 	.word	0x000000ee


	//----- nvinfo : EIATTR_FRAME_SIZE
	.align		4
.L_4:
        /*000c*/ 	.byte	0x04, 0x11
        /*000e*/ 	.short	(.L_6 - .L_5)
	.align		4
.L_5:
        /*0010*/ 	.word	index@($__internal_2_$__cuda_sm10x_tcgen05_guardrail_trap_unallocated_columns_being_dealloced)
        /*0014*/ 	.word	0x00000000


	//----- nvinfo : EIATTR_FRAME_SIZE
	.align		4
.L_6:
        /*0018*/ 	.byte	0x04, 0x11
        /*001a*/ 	.short	(.L_8 - .L_7)
	.align		4
.L_7:
        /*001c*/ 	.word	index@($__internal_1_$__cuda_sm10x_tcgen05_guardrail_trap_phase_invalid_during_alloc)
        /*0020*/ 	.word	0x00000000


	//----- nvinfo : EIATTR_FRAME_SIZE
	.align		4
.L_8:
        /*0024*/ 	.byte	0x04, 0x11
        /*0026*/ 	.short	(.L_10 - .L_9)
	.align		4
.L_9:
        /*0028*/ 	.word	index@($__internal_0_$__cuda_sm10x_tcgen05_guardrail_trap_col_being_dealloced_not_returned_by_alloc)
        /*002c*/ 	.word	0x00000000


	//----- nvinfo : EIATTR_FRAME_SIZE
	.align		4
.L_10:
        /*0030*/ 	.byte	0x04, 0x11
        /*0032*/ 	.short	(.L_12 - .L_11)
	.align		4
.L_11:
        /*0034*/ 	.word	index@(matmul_kernel)
        /*0038*/ 	.word	0x00000000


	//----- nvinfo : EIATTR_MIN_STACK_SIZE
	.align		4
.L_12:
        /*003c*/ 	.byte	0x04, 0x12
        /*003e*/ 	.short	(.L_14 - .L_13)
	.align		4
.L_13:
        /*0040*/ 	.word	index@(matmul_kernel)
        /*0044*/ 	.word	0x00000000
.L_14:


//--------------------- .nv.info.matmul_kernel    --------------------------
	.section	.nv.info.matmul_kernel,"",@"SHT_CUDA_INFO"
	.sectionflags	@""
	.align	4


	//----- nvinfo : EIATTR_CUDA_API_VERSION
	.align		4
        /*0000*/ 	.byte	0x04, 0x37
        /*0002*/ 	.short	(.L_16 - .L_15)
.L_15:
        /*0004*/ 	.word	0x00000081


	//----- nvinfo : EIATTR_KPARAM_INFO
	.align		4
.L_16:
        /*0008*/ 	.byte	0x04, 0x17
        /*000a*/ 	.short	(.L_18 - .L_17)
.L_17:
        /*000c*/ 	.word	0x00000000
        /*0010*/ 	.short	0x000d
        /*0012*/ 	.short	0x0048
        /*0014*/ 	.byte	0x00, 0xf4, 0x21, 0x00


	//----- nvinfo : EIATTR_KPARAM_INFO
	.align		4
.L_18:
        /*0018*/ 	.byte	0x04, 0x17
        /*001a*/ 	.short	(.L_20 - .L_19)
.L_19:
        /*001c*/ 	.word	0x00000000
        /*0020*/ 	.short	0x000c
        /*0022*/ 	.short	0x0040
        /*0024*/ 	.byte	0x00, 0xf4, 0x21, 0x00


	//----- nvinfo : EIATTR_KPARAM_INFO
	.align		4
.L_20:
        /*0028*/ 	.byte	0x04, 0x17
        /*002a*/ 	.short	(.L_22 - .L_21)
.L_21:
        /*002c*/ 	.word	0x00000000
        /*0030*/ 	.short	0x000b
        /*0032*/ 	.short	0x0038
        /*0034*/ 	.byte	0x00, 0xf0, 0x11, 0x00


	//----- nvinfo : EIATTR_KPARAM_INFO
	.align		4
.L_22:
        /*0038*/ 	.byte	0x04, 0x17
        /*003a*/ 	.short	(.L_24 - .L_23)
.L_23:
        /*003c*/ 	.word	0x00000000
        /*0040*/ 	.short	0x000a
        /*0042*/ 	.short	0x0034
        /*0044*/ 	.byte	0x00, 0xf0, 0x11, 0x00


	//----- nvinfo : EIATTR_KPARAM_INFO
	.align		4
.L_24:
        /*0048*/ 	.byte	0x04, 0x17
        /*004a*/ 	.short	(.L_26 - .L_25)
.L_25:
        /*004c*/ 	.word	0x00000000
        /*0050*/ 	.short	0x0009
        /*0052*/ 	.short	0x0030
        /*0054*/ 	.byte	0x00, 0xf0, 0x11, 0x00


	//----- nvinfo : EIATTR_KPARAM_INFO
	.align		4
.L_26:
        /*0058*/ 	.byte	0x04, 0x17
        /*005a*/ 	.short	(.L_28 - .L_27)
.L_27:
        /*005c*/ 	.word	0x00000000
        /*0060*/ 	.short	0x0008
        /*0062*/ 	.short	0x002c
        /*0064*/ 	.byte	0x00, 0xf0, 0x11, 0x00


	//----- nvinfo : EIATTR_KPARAM_INFO
	.align		4
.L_28:
        /*0068*/ 	.byte	0x04, 0x17
        /*006a*/ 	.short	(.L_30 - .L_29)
.L_29:
        /*006c*/ 	.word	0x00000000
        /*0070*/ 	.short	0x0007
        /*0072*/ 	.short	0x0028
        /*0074*/ 	.byte	0x00, 0xf0, 0x11, 0x00


	//----- nvinfo : EIATTR_KPARAM_INFO
	.align		4
.L_30:
        /*0078*/ 	.byte	0x04, 0x17
        /*007a*/ 	.short	(.L_32 - .L_31)
.L_31:
        /*007c*/ 	.word	0x00000000
        /*0080*/ 	.short	0x0006
        /*0082*/ 	.short	0x0024
        /*0084*/ 	.byte	0x00, 0xf0, 0x11, 0x00


	//----- nvinfo : EIATTR_KPARAM_INFO
	.align		4
.L_32:
        /*0088*/ 	.byte	0x04, 0x17
        /*008a*/ 	.short	(.L_34 - .L_33)
.L_33:
        /*008c*/ 	.word	0x00000000
        /*0090*/ 	.short	0x0005
        /*0092*/ 	.short	0x0020
        /*0094*/ 	.byte	0x00, 0xf0, 0x11, 0x00


	//----- nvinfo : EIATTR_KPARAM_INFO
	.align		4
.L_34:
        /*0098*/ 	.byte	0x04, 0x17
        /*009a*/ 	.short	(.L_36 - .L_35)
.L_35:
        /*009c*/ 	.word	0x00000000
        /*00a0*/ 	.short	0x0004
        /*00a2*/ 	.short	0x001c
        /*00a4*/ 	.byte	0x00, 0xf0, 0x11, 0x00


	//----- nvinfo : EIATTR_KPARAM_INFO
	.align		4
.L_36:
        /*00a8*/ 	.byte	0x04, 0x17
        /*00aa*/ 	.short	(.L_38 - .L_37)
.L_37:
        /*00ac*/ 	.word	0x00000000
        /*00b0*/ 	.short	0x0003
        /*00b2*/ 	.short	0x0018
        /*00b4*/ 	.byte	0x00, 0xf0, 0x11, 0x00


	//----- nvinfo : EIATTR_KPARAM_INFO
	.align		4
.L_38:
        /*00b8*/ 	.byte	0x04, 0x17
        /*00ba*/ 	.short	(.L_40 - .L_39)
.L_39:
        /*00bc*/ 	.word	0x00000000
        /*00c0*/ 	.short	0x0002
        /*00c2*/ 	.short	0x0010
        /*00c4*/ 	.byte	0x00, 0xf4, 0x21, 0x00


	//----- nvinfo : EIATTR_KPARAM_INFO
	.align		4
.L_40:
        /*00c8*/ 	.byte	0x04, 0x17
        /*00ca*/ 	.short	(.L_42 - .L_41)
.L_41:
        /*00cc*/ 	.word	0x00000000
        /*00d0*/ 	.short	0x0001
        /*00d2*/ 	.short	0x0008
        /*00d4*/ 	.byte	0x00, 0xf4, 0x21, 0x00


	//----- nvinfo : EIATTR_KPARAM_INFO
	.align		4
.L_42:
        /*00d8*/ 	.byte	0x04, 0x17
        /*00da*/ 	.short	(.L_44 - .L_43)
.L_43:
        /*00dc*/ 	.word	0x00000000
        /*00e0*/ 	.short	0x0000
        /*00e2*/ 	.short	0x0000
        /*00e4*/ 	.byte	0x00, 0xf4, 0x21, 0x00


	//----- nvinfo : EIATTR_EXPLICIT_CLUSTER
	.align		4
.L_44:
        /*00e8*/ 	.byte	0x01, 0x3e
	.zero		2


	//----- nvinfo : EIATTR_CTA_PER_CLUSTER
	.align		4
        /*00ec*/ 	.byte	0x04, 0x3d
        /*00ee*/ 	.short	(.L_46 - .L_45)
.L_45:
        /*00f0*/ 	.word	0x00000004
        /*00f4*/ 	.word	0x00000001
        /*00f8*/ 	.word	0x00000001


	//----- nvinfo : EIATTR_AT_ENTRY_FRAGMENTS
	.align		4
.L_46:
        /*00fc*/ 	.byte	0x04, 0x4f
        /*00fe*/ 	.short	(.L_48 - .L_47)


	//   ....[0]....
.L_47:
        /*0100*/ 	.word	0x00000004


	//----- nvinfo : EIATTR_RESERVED_SMEM_USED
	.align		4
.L_48:
        /*0104*/ 	.byte	0x01, 0x41
	.zero		2


	//----- nvinfo : EIATTR_SPARSE_MMA_MASK
	.align		4
        /*0108*/ 	.byte	0x03, 0x50
        /*010a*/ 	.short	0x0000


	//----- nvinfo : EIATTR_TCGEN05_1CTA_USED
	.align		4
        /*010c*/ 	.byte	0x01, 0x51
	.zero		2


	//----- nvinfo : EIATTR_MAXREG_COUNT
	.align		4
        /*0110*/ 	.byte	0x03, 0x1b
        /*0112*/ 	.short	0x00ff


	//----- nvinfo : EIATTR_NUM_BARRIERS
	.align		4
        /*0114*/ 	.byte	0x02, 0x4c
        /*0116*/ 	.byte	0x01
	.zero		1


	//----- nvinfo : EIATTR_INT_WARP_WIDE_INSTR_OFFSETS
	.align		4
        /*0118*/ 	.byte	0x04, 0x31
        /*011a*/ 	.short	(.L_50 - .L_49)


	//   ....[0]....
.L_49:
        /*011c*/ 	.word	0x00000da0


	//   ....[1]....
        /*0120*/ 	.word	0x00000dd0


	//   ....[2]....
        /*0124*/ 	.word	0x000034f0


	//   ....[3]....
        /*0128*/ 	.word	0x00007080


	//   ....[4]....
        /*012c*/ 	.word	0x000070d0


	//----- nvinfo : EIATTR_COOP_GROUP_MASK_REGIDS
	.align		4
.L_50:
        /*0130*/ 	.byte	0x04, 0x29
        /*0132*/ 	.short	(.L_52 - .L_51)


	//   ....[0]....
.L_51:
        /*0134*/ 	.word	0xffffffff


	//   ....[1]....
        /*0138*/ 	.word	0xffffffff


	//   ....[2]....
        /*013c*/ 	.word	0xffffffff


	//   ....[3]....
        /*0140*/ 	.word	0xffffffff


	//----- nvinfo : EIATTR_COOP_GROUP_INSTR_OFFSETS
	.align		4
.L_52:
        /*0144*/ 	.byte	0x04, 0x28
        /*0146*/ 	.short	(.L_54 - .L_53)


	//   ....[0]....
.L_53:
        /*0148*/ 	.word	0x00000060


	//   ....[1]....
        /*014c*/ 	.word	0x00000320


	//   ....[2]....
        /*0150*/ 	.word	0x00006f10


	//   ....[3]....
        /*0154*/ 	.word	0x00007180


	//----- nvinfo : EIATTR_VRC_CTA_INIT_COUNT
	.align		4
.L_54:
        /*0158*/ 	.byte	0x02, 0x4a
        /*015a*/ 	.byte	0x80
	.zero		1


	//----- nvinfo : EIATTR_MBARRIER_INSTR_OFFSETS
	.align		4
        /*015c*/ 	.byte	0x04, 0x39
        /*015e*/ 	.short	(.L_56 - .L_55)


	//   ....[0]....
.L_55:
        /*0160*/ 	.word	0x00000ed0
        /*0164*/ 	.word	0x000000ff
        /*0168*/ 	.word	0x00000000
        /*016c*/ 	.short	0x0100
        /*016e*/ 	.byte	0x0d
	.zero		1


	//   ....[1]....
        /*0170*/ 	.word	0x00003550
        /*0174*/ 	.word	0x000000ff
        /*0178*/ 	.word	0x00003008
        /*017c*/ 	.short	0x0100
        /*017e*/ 	.byte	0x12
	.zero		1


	//   ....[2]....
        /*0180*/ 	.word	0x00003d90
        /*0184*/ 	.word	0x000000ff
        /*0188*/ 	.word	0x00000000
        /*018c*/ 	.short	0x010a
        /*018e*/ 	.byte	0x0d
	.zero		1


	//   ....[3]....
        /*0190*/ 	.word	0x00004ff0
        /*0194*/ 	.word	0x000000ff
        /*0198*/ 	.word	0x00000000
        /*019c*/ 	.short	0x010a
        /*019e*/ 	.byte	0x0d
	.zero		1


	//   ....[4]....
        /*01a0*/ 	.word	0x00005130
        /*01a4*/ 	.word	0x000000ff
        /*01a8*/ 	.word	0x00003000
        /*01ac*/ 	.short	0x0108
        /*01ae*/ 	.byte	0x12
	.zero		1


	//   ....[5]....
        /*01b0*/ 	.word	0x000051c0
        /*01b4*/ 	.word	0x000000ff
        /*01b8*/ 	.word	0x00003008
        /*01bc*/ 	.short	0x0108
        /*01be*/ 	.byte	0x12
	.zero		1


	//   ....[6]....
        /*01c0*/ 	.word	0x000071a0
        /*01c4*/ 	.word	0x000000ff
        /*01c8*/ 	.word	0x00000000
        /*01cc*/ 	.short	0x010a
        /*01ce*/ 	.byte	0x0d
	.zero		1


	//   ....[7]....
        /*01d0*/ 	.word	0x000071d0
        /*01d4*/ 	.word	0x000000ff
        /*01d8*/ 	.word	0x00000000
        /*01dc*/ 	.short	0x010a
        /*01de*/ 	.byte	0x0d
	.zero		1


	//----- nvinfo : EIATTR_NUM_MBARRIERS
	.align		4
.L_56:
        /*01e0*/ 	.byte	0x03, 0x38
        /*01e2*/ 	.short	0x0002


	//----- nvinfo : EIATTR_EXIT_INSTR_OFFSETS
	.align		4
        /*01e4*/ 	.byte	0x04, 0x1c
        /*01e6*/ 	.short	(.L_58 - .L_57)


	//   ....[0]....
.L_57:
        /*01e8*/ 	.word	0x00007190


	//----- nvinfo : EIATTR_REQNTID
	.align		4
.L_58:
        /*01ec*/ 	.byte	0x04, 0x10
        /*01ee*/ 	.short	(.L_60 - .L_59)
.L_59:
        /*01f0*/ 	.word	0x00000080
        /*01f4*/ 	.word	0x00000001
        /*01f8*/ 	.word	0x00000001


	//----- nvinfo : EIATTR_CRS_STACK_SIZE
	.align		4
.L_60:
        /*01fc*/ 	.byte	0x04, 0x1e
        /*01fe*/ 	.short	(.L_62 - .L_61)
.L_61:
        /*0200*/ 	.word	0x00000000


	//----- nvinfo : EIATTR_CBANK_PARAM_SIZE
	.align		4
.L_62:
        /*0204*/ 	.byte	0x03, 0x19
        /*0206*/ 	.short	0x0050


	//----- nvinfo : EIATTR_PARAM_CBANK
	.align		4
        /*0208*/ 	.byte	0x04, 0x0a
        /*020a*/ 	.short	(.L_64 - .L_63)
	.align		4
.L_63:
        /*020c*/ 	.word	index@(.nv.constant0.matmul_kernel)
        /*0210*/ 	.short	0x0380
        /*0212*/ 	.short	0x0050


	//----- nvinfo : EIATTR_SW_WAR
	.align		4
.L_64:
        /*0214*/ 	.byte	0x04, 0x36
        /*0216*/ 	.short	(.L_66 - .L_65)
.L_65:
        /*0218*/ 	.word	0x00000008
.L_66:


//--------------------- .nv.compat                --------------------------
	.section	.nv.compat,"",@"SHT_CUDA_COMPAT_INFO"
	.align	4
        /*0000*/ 	.byte	0x02, 0x02, 0x02, 0x00, 0x02, 0x05, 0x05, 0x00, 0x02, 0x03, 0x00, 0x00, 0x02, 0x06, 0x01, 0x00


//--------------------- .nv.callgraph             --------------------------
	.section	.nv.callgraph,"",@"SHT_CUDA_CALLGRAPH"
	.align	4
	.sectionentsize	8
	.align		4
        /*0000*/ 	.word	0x00000000
	.align		4
        /*0004*/ 	.word	0xffffffff
	.align		4
        /*0008*/ 	.word	0x00000000
	.align		4
        /*000c*/ 	.word	0xfffffffe
	.align		4
        /*0010*/ 	.word	0x00000000
	.align		4
        /*0014*/ 	.word	0xfffffffd
	.align		4
        /*0018*/ 	.word	0x00000000
	.align		4
        /*001c*/ 	.word	0xfffffffc


//--------------------- .text.matmul_kernel       --------------------------
	.section	.text.matmul_kernel,"ax",@progbits
	.align	128
        .global         matmul_kernel
        .type           matmul_kernel,@function
        .size           matmul_kernel,(.L_x_20 - matmul_kernel)
        .other          matmul_kernel,@"STO_CUDA_ENTRY STV_DEFAULT"
matmul_kernel:
.text.matmul_kernel:
[----:B------:R-:W0:Y:S01]  /*0000*/  LDC R1, c[0x0][0x37c] ;  /* 0x0000df00ff017b82 */ /* 0x000e220000000800 */
[----:B------:R-:W1:Y:S01]  /*0010*/  S2R R70, SR_TID.X ;  /* 0x0000000000467919 */ /* 0x000e620000002100 */
[----:B------:R-:W2:Y:S01]  /*0020*/  LDCU.64 UR16, c[0x0][0x358] ;  /* 0x00006b00ff1077ac */ /* 0x000ea20008000a00 */
[----:B-1----:R-:W-:-:S13]  /*0030*/  ISETP.GE.U32.AND P1, PT, R70, 0x20, PT ;  /* 0x000000204600780c */ /* 0x002fda0003f26070 */
[----:B--2---:R-:W-:Y:S05]  /*0040*/  @P1 BRA `(.L_x_0) ;  /* 0x0000000000b81947 */ /* 0x004fea0003800000 */
[----:B------:R-:W1:Y:S01]  /*0050*/  S2UR UR6, SR_CgaCtaId ;  /* 0x00000000000679c3 */ /* 0x000e620000008800 */
[----:B------:R-:W-:Y:S01]  /*0060*/  NOP ;  /* 0x0000000000007918 */ /* 0x000fe20000000000 */
[----:B------:R-:W-:Y:S02]  /*0070*/  UMOV UR4, 0x40 ;  /* 0x0000004000047882 */ /* 0x000fe40000000000 */
[----:B-1----:R-:W-:-:S09]  /*0080*/  ULEA UR4, UR6, UR4, 0x18 ;  /* 0x0000000406047291 */ /* 0x002fd2000f8ec0ff */
[----:B------:R-:W1:Y:S01]  /*0090*/  LDS.U8 R0, [UR4] ;  /* 0x00000004ff007984 */ /* 0x000e620008000000 */
[----:B------:R-:W-:Y:S02]  /*00a0*/  UMOV UR4, 0x400 ;  /* 0x0000040000047882 */ /* 0x000fe40000000000 */
[----:B------:R-:W-:Y:S01]  /*00b0*/  ULEA UR4, UR6, UR4, 0x18 ;  /* 0x0000000406047291 */ /* 0x000fe2000f8ec0ff */
[----:B-1----:R-:W-:-:S13]  /*00c0*/  ISETP.NE.AND P0, PT, R0, RZ, PT ;  /* 0x000000ff0000720c */ /* 0x002fda0003f05270 */
[----:B------:R-:W-:Y:S05]  /*00d0*/  @P0 BRA `(.L_x_1) ;  /* 0x00000000007c0947 */ /* 0x000fea0003800000 */
[----:B------:R-:W-:-:S13]  /*00e0*/  ELECT P0, URZ, PT ;  /* 0x0000000000ff782f */ /* 0x000fda0003800000 */
[----:B------:R-:W-:Y:S05]  /*00f0*/  @!P0 BRA `(.L_x_2) ;  /* 0x0000000000848947 */ /* 0x000fea0003800000 */
[----:B------:R-:W-:Y:S01]  /*0100*/  UMOV UR5, 0x2 ;  /* 0x0000000200057882 */ /* 0x000fe20000000000 */
[----:B------:R-:W-:Y:S02]  /*0110*/  IMAD.MOV.U32 R4, RZ, RZ, 0x1 ;  /* 0x00000001ff047424 */ /* 0x000fe400078e00ff */
[----:B------:R-:W-:Y:S02]  /*0120*/  IMAD.MOV.U32 R5, RZ, RZ, 0x3 ;  /* 0x00000003ff057424 */ /* 0x000fe400078e00ff */
[----:B------:R-:W-:Y:S04]  /*0130*/  DEPBAR.LE SB1, 0x36 ;  /* 0x00009d800000791a */ /* 0x000fe80000000000 */
[----:B------:R-:W1:Y:S02]  /*0140*/  UTCATOMSWS.FIND_AND_SET.ALIGN UP0, UR5, UR5 ;  /* 0x00000005000575e3 */ /* 0x000e640008000800 */
[----:B-1----:R-:W-:-:S04]  /*0150*/  PLOP3.LUT P0, PT, PT, PT, UP0, 0x80, 0x8 ;  /* 0x000000000008781c */ /* 0x002fc80003f0f008 */
[----:B------:R-:W-:-:S04]  /*0160*/  SEL R0, RZ, 0xffffffff, !P0 ;  /* 0xffffffffff007807 */ /* 0x000fc80004000000 */
[----:B------:R-:W-:Y:S01]  /*0170*/  ISETP.NE.AND P0, PT, R0, RZ, PT ;  /* 0x000000ff0000720c */ /* 0x000fe20003f05270 */
[----:B------:R-:W-:-:S12]  /*0180*/  IMAD.U32 R0, RZ, RZ, UR5 ;  /* 0x00000005ff007e24 */ /* 0x000fd8000f8e00ff */
[----:B------:R-:W-:Y:S05]  /*0190*/  @P0 BRA `(.L_x_3) ;  /* 0x0000000000240947 */ /* 0x000fea0003800000 */
.L_x_4:
[----:B------:R-:W-:Y:S05]  /*01a0*/  NANOSLEEP 0x64 ;  /* 0x000000640000795d */ /* 0x000fea0003800000 */
[----:B------:R-:W-:-:S05]  /*01b0*/  UMOV UR5, 0x2 ;  /* 0x0000000200057882 */ /* 0x000fca0000000000 */
[----:B------:R-:W-:Y:S04]  /*01c0*/  DEPBAR.LE SB1, 0x36 ;  /* 0x00009d800000791a */ /* 0x000fe80000000000 */
[----:B------:R-:W1:Y:S02]  /*01d0*/  UTCATOMSWS.FIND_AND_SET.ALIGN UP0, UR5, UR5 ;  /* 0x00000005000575e3 */ /* 0x000e640008000800 */
[----:B-1----:R-:W-:-:S04]  /*01e0*/  PLOP3.LUT P0, PT, PT, PT, UP0, 0x80, 0x8 ;  /* 0x000000000008781c */ /* 0x002fc80003f0f008 */
[----:B------:R-:W-:-:S04]  /*01f0*/  SEL R0, RZ, 0xffffffff, !P0 ;  /* 0xffffffffff007807 */ /* 0x000fc80004000000 */
[----:B------:R-:W-:Y:S01]  /*0200*/  ISETP.NE.AND P0, PT, R0, RZ, PT ;  /* 0x000000ff0000720c */ /* 0x000fe20003f05270 */
[----:B------:R-:W-:-:S12]  /*0210*/  IMAD.U32 R0, RZ, RZ, UR5 ;  /* 0x00000005ff007e24 */ /* 0x000fd8000f8e00ff */
[----:B------:R-:W-:Y:S05]  /*0220*/  @!P0 BRA `(.L_x_4) ;  /* 0xfffffffc00dc8947 */ /* 0x000fea000383ffff */
.L_x_3:
[C---:B------:R-:W-:Y:S01]  /*0230*/  VIADD R3, R0.reuse, 0x10 ;  /* 0x0000001000037836 */ /* 0x040fe20000000000 */
[----:B------:R-:W-:Y:S01]  /*0240*/  UMOV UR5, 0x50 ;  /* 0x0000005000057882 */ /* 0x000fe20000000000 */
[----:B------:R-:W-:Y:S01]  /*0250*/  SHF.L.U32 R2, R5, R0, RZ ;  /* 0x0000000005027219 */ /* 0x000fe200000006ff */
[----:B------:R-:W-:Y:S01]  /*0260*/  ULEA UR5, UR6, UR5, 0x18 ;  /* 0x0000000506057291 */ /* 0x000fe2000f8ec0ff */
[----:B------:R-:W-:Y:S01]  /*0270*/  IMAD.SHL.U32 R0, R0, 0x20, RZ ;  /* 0x0000002000007824 */ /* 0x000fe200078e00ff */
[----:B------:R-:W-:-:S04]  /*0280*/  SHF.L.U32 R3, R4, R3, RZ ;  /* 0x0000000304037219 */ /* 0x000fc800000006ff */
[----:B------:R-:W-:-:S05]  /*0290*/  LOP3.LUT R2, R3, R2, RZ, 0xfc, !PT ;  /* 0x0000000203027212 */ /* 0x000fca00078efcff */
[----:B------:R1:W-:Y:S04]  /*02a0*/  ATOMS.OR RZ, [UR5], R2 ;  /* 0x00000002ffff798c */ /* 0x0003e8000b000005 */
[----:B------:R1:W-:Y:S01]  /*02b0*/  STS [UR4], R0 ;  /* 0x00000000ff007988 */ /* 0x0003e20008000804 */
[----:B------:R-:W-:Y:S05]  /*02c0*/  BRA `(.L_x_2) ;  /* 0x0000000000107947 */ /* 0x000fea0003800000 */
.L_x_1:
[----:B------:R-:W-:Y:S01]  /*02d0*/  IMAD.MOV.U32 R0, RZ, RZ, -0x1 ;  /* 0xffffffffff007424 */ /* 0x000fe200078e00ff */
[----:B------:R-:W-:-:S04]  /*02e0*/  MOV R2, 0x310 ;  /* 0x0000031000027802 */ /* 0x000fc80000000f00 */
[----:B------:R1:W-:Y:S03]  /*02f0*/  STS [UR4], R0 ;  /* 0x00000000ff007988 */ /* 0x0003e60008000804 */
[----:B01----:R-:W-:Y:S05]  /*0300*/  CALL.REL.NOINC `($__internal_1_$__cuda_sm10x_tcgen05_guardrail_trap_phase_invalid_during_alloc) ;  /* 0x0000006c00c87944 */ /* 0x003fea0003c00000 */
.L_x_2:
[----:B------:R-:W-:Y:S05]  /*0310*/  WARPSYNC.ALL ;  /* 0x0000000000007948 */ /* 0x000fea0003800000 */
[----:B------:R-:W-:Y:S01]  /*0320*/  NOP ;  /* 0x0000000000007918 */ /* 0x000fe20000000000 */
.L_x_0:
[----:B------:R-:W2:Y:S08]  /*0330*/  LDC.64 R56, c[0x0][0x398] ;  /* 0x0000e600ff387b82 */ /* 0x000eb00000000a00 */
[----:B------:R-:W3:Y:S02]  /*0340*/  S2UR UR5, SR_CgaSize ;  /* 0x00000000000579c3 */ /* 0x000ee40000008a00 */
[----:B---3--:R-:W-:-:S12]  /*0350*/  UIMAD UR5, UR5, -0xa0, URZ ;  /* 0xffffff60050578a4 */ /* 0x008fd8000f8e02ff */
[----:B------:R-:W3:Y:S01]  /*0360*/  LDCU UR5, c[0x0][UR5+0x2b0] ;  /* 0x00005600050577ac */ /* 0x000ee20008000800 */
[----:B------:R-:W-:Y:S01]  /*0370*/  SHF.R.U32.HI R13, RZ, 0x5, R70 ;  /* 0x00000005ff0d7819 */ /* 0x000fe20000011646 */
[----:B------:R-:W4:Y:S03]  /*0380*/  LDCU UR9, c[0x0][0x3a4] ;  /* 0x00007480ff0977ac */ /* 0x000f260008000800 */
[----:B------:R-:W-:Y:S01]  /*0390*/  SGXT.U32 R13, R13, 0x2 ;  /* 0x000000020d0d781a */ /* 0x000fe20000000000 */
[----:B------:R-:W5:Y:S01]  /*03a0*/  S2UR UR4, SR_CTAID.X ;  /* 0x00000000000479c3 */ /* 0x000f620000002500 */
[----:B------:R-:W1:Y:S01]  /*03b0*/  LDCU.128 UR20, c[0x0][0x380] ;  /* 0x00007000ff1477ac */ /* 0x000e620008000c00 */
[----:B------:R-:W-:Y:S01]  /*03c0*/  UMOV UR7, 0x1 ;  /* 0x0000000100077882 */ /* 0x000fe20000000000 */
[----:B-12---:R-:W-:Y:S01]  /*03d0*/  VIADD R0, R57, 0x3f ;  /* 0x0000003f39007836 */ /* 0x006fe20000000000 */
[----:B------:R-:W-:-:S02]  /*03e0*/  IABS R15, R56 ;  /* 0x00000038000f7213 */ /* 0x000fc40000000000 */
[----:B------:R-:W-:Y:S02]  /*03f0*/  IABS R8, R57 ;  /* 0x0000003900087213 */ /* 0x000fe40000000000 */
[----:B------:R-:W-:Y:S02]  /*0400*/  SHF.R.S32.HI R3, RZ, 0x1f, R0 ;  /* 0x0000001fff037819 */ /* 0x000fe40000011400 */
[----:B-----5:R-:W-:Y:S02]  /*0410*/  I2FP.F32.U32 R5, UR4 ;  /* 0x0000000400057c45 */ /* 0x020fe40008201000 */
[----:B------:R-:W-:-:S03]  /*0420*/  LEA.HI R3, R3, R0, RZ, 0x6 ;  /* 0x0000000003037211 */ /* 0x000fc600078f30ff */
[----:B---3--:R-:W-:Y:S01]  /*0430*/  FMUL R5, R5, UR5 ;  /* 0x0000000505057c20 */ /* 0x008fe20008400000 */
[----:B------:R-:W-:Y:S01]  /*0440*/  SHF.R.S32.HI R3, RZ, 0x6, R3 ;  /* 0x00000006ff037819 */ /* 0x000fe20000011403 */
[----:B------:R-:W1:Y:S04]  /*0450*/  S2UR UR5, SR_CgaCtaId ;  /* 0x00000000000579c3 */ /* 0x000e680000008800 */
[----:B------:R-:W-:Y:S01]  /*0460*/  IMAD.SHL.U32 R4, R3, 0x8, RZ ;  /* 0x0000000803047824 */ /* 0x000fe200078e00ff */
[----:B------:R-:W-:Y:S04]  /*0470*/  F2I.U32.TRUNC.NTZ R5, R5 ;  /* 0x0000000500057305 */ /* 0x000fe8000020f000 */
[----:B------:R-:W-:-:S04]  /*0480*/  IABS R7, R4 ;  /* 0x0000000400077213 */ /* 0x000fc80000000000 */
[----:B------:R-:W2:Y:S01]  /*0490*/  I2F.RP R0, R7 ;  /* 0x0000000700007306 */ /* 0x000ea20000209400 */
[----:B-1----:R-:W-:-:S07]  /*04a0*/  USHF.L.U32 UR4, UR5, 0x7, URZ ;  /* 0x0000000705047899 */ /* 0x002fce00080006ff */
[----:B--2---:R-:W1:Y:S01]  /*04b0*/  MUFU.RCP R0, R0 ;  /* 0x0000000000007308 */ /* 0x004e620000001000 */
[----:B------:R-:W-:Y:S01]  /*04c0*/  ULOP3.LUT UR4, UR4, 0x180, URZ, 0xc0, !UPT ;  /* 0x0000018004047892 */ /* 0x000fe2000f8ec0ff */
[----:B-1----:R-:W-:Y:S01]  /*04d0*/  VIADD R2, R0, 0xffffffe ;  /* 0x0ffffffe00027836 */ /* 0x002fe20000000000 */
[----:B------:R-:W-:-:S05]  /*04e0*/  IABS R0, R5 ;  /* 0x0000000500007213 */ /* 0x000fca0000000000 */
[----:B------:R1:W2:Y:S02]  /*04f0*/  F2I.FTZ.U32.TRUNC.NTZ R3, R2 ;  /* 0x0000000200037305 */ /* 0x0002a4000021f000 */
[----:B-1----:R-:W-:Y:S02]  /*0500*/  IMAD.MOV.U32 R2, RZ, RZ, RZ ;  /* 0x000000ffff027224 */ /* 0x002fe400078e00ff */
[----:B--2---:R-:W-:-:S04]  /*0510*/  IMAD.MOV R6, RZ, RZ, -R3 ;  /* 0x000000ffff067224 */ /* 0x004fc800078e0a03 */
[----:B------:R-:W-:Y:S01]  /*0520*/  IMAD R9, R6, R7, RZ ;  /* 0x0000000706097224 */ /* 0x000fe200078e02ff */
[----:B------:R-:W-:-:S03]  /*0530*/  IABS R6, R4 ;  /* 0x0000000400067213 */ /* 0x000fc60000000000 */
[----:B------:R-:W-:-:S04]  /*0540*/  IMAD.HI.U32 R3, R3, R9, R2 ;  /* 0x0000000903037227 */ /* 0x000fc800078e0002 */
[----:B------:R-:W-:Y:S02]  /*0550*/  IMAD.MOV R2, RZ, RZ, -R6 ;  /* 0x000000ffff027224 */ /* 0x000fe400078e0a06 */
[----:B------:R-:W-:-:S04]  /*0560*/  IMAD.HI.U32 R3, R3, R0, RZ ;  /* 0x0000000003037227 */ /* 0x000fc800078e00ff */
[----:B------:R-:W-:Y:S01]  /*0570*/  IMAD R0, R3, R2, R0 ;  /* 0x0000000203007224 */ /* 0x000fe200078e0200 */
[----:B------:R-:W-:Y:S04]  /*0580*/  BAR.SYNC.DEFER_BLOCKING 0x0 ;  /* 0x0000000000007b1d */ /* 0x000fe80000010000 */
[----:B------:R-:W-:-:S13]  /*0590*/  ISETP.GT.U32.AND P2, PT, R7, R0, PT ;  /* 0x000000000700720c */ /* 0x000fda0003f44070 */
[----:B------:R-:W-:Y:S02]  /*05a0*/  @!P2 IMAD.IADD R0, R0, 0x1, -R7 ;  /* 0x000000010000a824 */ /* 0x000fe400078e0a07 */
[----:B------:R-:W-:Y:S01]  /*05b0*/  @!P2 VIADD R3, R3, 0x1 ;  /* 0x000000010303a836 */ /* 0x000fe20000000000 */
[----:B------:R-:W-:Y:S02]  /*05c0*/  ISETP.NE.AND P2, PT, R4, RZ, PT ;  /* 0x000000ff0400720c */ /* 0x000fe40003f45270 */
[----:B------:R-:W-:Y:S02]  /*05d0*/  ISETP.GE.U32.AND P0, PT, R0, R7, PT ;  /* 0x000000070000720c */ /* 0x000fe40003f06070 */
[----:B------:R-:W-:-:S04]  /*05e0*/  LOP3.LUT R0, R5, R4, RZ, 0x3c, !PT ;  /* 0x0000000405007212 */ /* 0x000fc800078e3cff */
[----:B------:R-:W-:Y:S01]  /*05f0*/  ISETP.GE.AND P3, PT, R0, RZ, PT ;  /* 0x000000ff0000720c */ /* 0x000fe20003f66270 */
[----:B------:R-:W-:-:S06]  /*0600*/  VIADD R0, R56, 0x1ff ;  /* 0x000001ff38007836 */ /* 0x000fcc0000000000 */
[----:B------:R-:W-:-:S04]  /*0610*/  @P0 VIADD R3, R3, 0x1 ;  /* 0x0000000103030836 */ /* 0x000fc80000000000 */
[----:B------:R-:W-:Y:S01]  /*0620*/  IMAD.MOV.U32 R2, RZ, RZ, R3 ;  /* 0x000000ffff027224 */ /* 0x000fe200078e0003 */
[----:B------:R-:W-:-:S03]  /*0630*/  SHF.R.S32.HI R3, RZ, 0x1f, R0 ;  /* 0x0000001fff037819 */ /* 0x000fc60000011400 */
[----:B------:R-:W-:Y:S01]  /*0640*/  @!P3 IMAD.MOV R2, RZ, RZ, -R2 ;  /* 0x000000ffff02b224 */ /* 0x000fe200078e0a02 */
[----:B------:R-:W-:Y:S02]  /*0650*/  @!P2 LOP3.LUT R2, RZ, R4, RZ, 0x33, !PT ;  /* 0x00000004ff02a212 */ /* 0x000fe400078e33ff */
[----:B------:R-:W-:-:S03]  /*0660*/  LEA.HI R3, R3, R0, RZ, 0x9 ;  /* 0x0000000003037211 */ /* 0x000fc600078f48ff */
[----:B------:R-:W-:Y:S02]  /*0670*/  IMAD.SHL.U32 R10, R2, 0x8, RZ ;  /* 0x00000008020a7824 */ /* 0x000fe400078e00ff */
[----:B------:R-:W-:-:S03]  /*0680*/  IMAD.MOV R2, RZ, RZ, -R2 ;  /* 0x000000ffff027224 */ /* 0x000fc600078e0a02 */
[----:B------:R-:W-:Y:S01]  /*0690*/  LEA.HI.SX32 R3, R3, -R10, 0x17 ;  /* 0x8000000a03037211 */ /* 0x000fe200078fbaff */
[----:B------:R-:W-:-:S03]  /*06a0*/  IMAD R12, R4, R2, R5 ;  /* 0x00000002040c7224 */ /* 0x000fc600078e0205 */
[----:B------:R-:W-:Y:S02]  /*06b0*/  VIMNMX R11, PT, PT, R3, 0x8, PT ;  /* 0x00000008030b7848 */ /* 0x000fe40003fe0100 */
[----:B------:R-:W-:Y:S02]  /*06c0*/  IABS R9, R12 ;  /* 0x0000000c00097213 */ /* 0x000fe40000000000 */
[-C--:B------:R-:W-:Y:S02]  /*06d0*/  IABS R7, R11.reuse ;  /* 0x0000000b00077213 */ /* 0x080fe40000000000 */
[----:B------:R-:W-:Y:S02]  /*06e0*/  IABS R4, R11 ;  /* 0x0000000b00047213 */ /* 0x000fe40000000000 */
[----:B------:R-:W1:Y:S08]  /*06f0*/  I2F.RP R0, R7 ;  /* 0x0000000700007306 */ /* 0x000e700000209400 */
[----:B-1----:R-:W1:Y:S02]  /*0700*/  MUFU.RCP R0, R0 ;  /* 0x0000000000007308 */ /* 0x002e640000001000 */
[----:B-1----:R-:W-:-:S02]  /*0710*/  VIADD R3, R0, 0xffffffe ;  /* 0x0ffffffe00037836 */ /* 0x002fc40000000000 */
[----:B------:R-:W-:-:S04]  /*0720*/  IMAD.MOV R0, RZ, RZ, -R4 ;  /* 0x000000ffff007224 */ /* 0x000fc800078e0a04 */
[----:B------:R-:W1:Y:S02]  /*0730*/  F2I.FTZ.U32.TRUNC.NTZ R3, R3 ;  /* 0x0000000300037305 */ /* 0x000e64000021f000 */
[----:B-1----:R-:W-:-:S04]  /*0740*/  IMAD.MOV R6, RZ, RZ, -R3 ;  /* 0x000000ffff067224 */ /* 0x002fc800078e0a03 */
[----:B------:R-:W-:Y:S02]  /*0750*/  IMAD.MOV.U32 R2, RZ, RZ, R6 ;  /* 0x000000ffff027224 */ /* 0x000fe400078e0006 */
[----:B------:R-:W1:Y:S02]  /*0760*/  I2F.RP R6, R8 ;  /* 0x0000000800067306 */ /* 0x000e640000209400 */
[----:B------:R-:W-:Y:S02]  /*0770*/  IMAD R5, R2, R7, RZ ;  /* 0x0000000702057224 */ /* 0x000fe400078e02ff */
[----:B------:R-:W-:-:S04]  /*0780*/  IMAD.MOV.U32 R2, RZ, RZ, RZ ;  /* 0x000000ffff027224 */ /* 0x000fc800078e00ff */
[----:B------:R-:W-:Y:S02]  /*0790*/  IMAD.HI.U32 R2, R3, R5, R2 ;  /* 0x0000000503027227 */ /* 0x000fe400078e0002 */
[----:B------:R-:W2:Y:S04]  /*07a0*/  I2F.RP R3, R15 ;  /* 0x0000000f00037306 */ /* 0x000ea80000209400 */
[----:B------:R-:W-:-:S04]  /*07b0*/  IMAD.HI.U32 R2, R2, R9, RZ ;  /* 0x0000000902027227 */ /* 0x000fc800078e00ff */
[----:B------:R-:W-:Y:S01]  /*07c0*/  IMAD R0, R2, R0, R9 ;  /* 0x0000000002007224 */ /* 0x000fe200078e0209 */
[----:B-1----:R-:W-:Y:S04]  /*07d0*/  MUFU.RCP R6, R6 ;  /* 0x0000000600067308 */ /* 0x002fe80000001000 */
[----:B------:R-:W-:-:S04]  /*07e0*/  ISETP.GT.U32.AND P2, PT, R7, R0, PT ;  /* 0x000000000700720c */ /* 0x000fc80003f44070 */
[----:B--2---:R-:W1:Y:S09]  /*07f0*/  MUFU.RCP R3, R3 ;  /* 0x0000000300037308 */ /* 0x004e720000001000 */
[----:B------:R-:W-:Y:S02]  /*0800*/  @!P2 IMAD.IADD R0, R0, 0x1, -R7 ;  /* 0x000000010000a824 */ /* 0x000fe400078e0a07 */
[----:B------:R-:W-:Y:S01]  /*0810*/  @!P2 VIADD R2, R2, 0x1 ;  /* 0x000000010202a836 */ /* 0x000fe20000000000 */
[----:B------:R-:W-:-:S02]  /*0820*/  ISETP.NE.AND P2, PT, R11, RZ, PT ;  /* 0x000000ff0b00720c */ /* 0x000fc40003f45270 */
[----:B------:R-:W-:Y:S02]  /*0830*/  ISETP.GE.U32.AND P0, PT, R0, R7, PT ;  /* 0x000000070000720c */ /* 0x000fe40003f06070 */
[----:B------:R-:W-:Y:S01]  /*0840*/  LOP3.LUT R0, R12, R11, RZ, 0x3c, !PT ;  /* 0x0000000b0c007212 */ /* 0x000fe200078e3cff */
[----:B-1----:R-:W-:Y:S01]  /*0850*/  VIADD R4, R3, 0xffffffe ;  /* 0x0ffffffe03047836 */ /* 0x002fe20000000000 */
[----:B------:R-:W-:Y:S02]  /*0860*/  LOP3.LUT R3, R70, 0x7f, RZ, 0xc0, !PT ;  /* 0x0000007f46037812 */ /* 0x000fe400078ec0ff */
[----:B------:R-:W-:Y:S01]  /*0870*/  ISETP.GE.AND P3, PT, R0, RZ, PT ;  /* 0x000000ff0000720c */ /* 0x000fe20003f66270 */
[----:B------:R1:W2:Y:S06]  /*0880*/  F2I.FTZ.U32.TRUNC.NTZ R5, R4 ;  /* 0x0000000400057305 */ /* 0x0002ac000021f000 */
[----:B------:R-:W-:-:S02]  /*0890*/  @P0 VIADD R2, R2, 0x1 ;  /* 0x0000000102020836 */ /* 0x000fc40000000000 */
[----:B-1----:R-:W-:Y:S02]  /*08a0*/  IMAD.MOV.U32 R4, RZ, RZ, RZ ;  /* 0x000000ffff047224 */ /* 0x002fe400078e00ff */
[----:B------:R-:W-:-:S04]  /*08b0*/  IMAD.MOV.U32 R9, RZ, RZ, R2 ;  /* 0x000000ffff097224 */ /* 0x000fc800078e0002 */
[----:B------:R-:W-:Y:S01]  /*08c0*/  @!P3 IMAD.MOV R9, RZ, RZ, -R9 ;  /* 0x000000ffff09b224 */ /* 0x000fe200078e0a09 */
[----:B------:R-:W-:Y:S01]  /*08d0*/  @!P2 LOP3.LUT R9, RZ, R11, RZ, 0x33, !PT ;  /* 0x0000000bff09a212 */ /* 0x000fe200078e33ff */
[----:B--2---:R-:W-:Y:S01]  /*08e0*/  IMAD.MOV R2, RZ, RZ, -R5 ;  /* 0x000000ffff027224 */ /* 0x004fe200078e0a05 */
[----:B------:R-:W-:-:S03]  /*08f0*/  ISETP.NE.U32.AND P3, PT, R3, RZ, PT ;  /* 0x000000ff0300720c */ /* 0x000fc60003f65070 */
[----:B------:R-:W-:Y:S02]  /*0900*/  IMAD.MOV R0, RZ, RZ, -R9 ;  /* 0x000000ffff007224 */ /* 0x000fe400078e0a09 */
[----:B------:R-:W-:Y:S02]  /*0910*/  IMAD R7, R2, R15, RZ ;  /* 0x0000000f02077224 */ /* 0x000fe400078e02ff */
[----:B------:R-:W-:Y:S02]  /*0920*/  IMAD R0, R11, R0, R12 ;  /* 0x000000000b007224 */ /* 0x000fe400078e020c */
[----:B------:R-:W-:-:S04]  /*0930*/  IMAD.HI.U32 R4, R5, R7, R4 ;  /* 0x0000000705047227 */ /* 0x000fc800078e0004 */
[----:B------:R-:W-:Y:S02]  /*0940*/  IMAD.IADD R0, R10, 0x1, R0 ;  /* 0x000000010a007824 */ /* 0x000fe400078e0200 */
[----:B------:R-:W-:-:S03]  /*0950*/  VIADD R5, R6, 0xffffffe ;  /* 0x0ffffffe06057836 */ /* 0x000fc60000000000 */
[----:B------:R-:W-:Y:S01]  /*0960*/  LEA R0, R0, UR4, 0x9 ;  /* 0x0000000400007c11 */ /* 0x000fe2000f8e48ff */
[----:B------:R-:W-:Y:S02]  /*0970*/  UMOV UR4, 0x400 ;  /* 0x0000040000047882 */ /* 0x000fe40000000000 */
[----:B------:R-:W1:Y:S01]  /*0980*/  F2I.FTZ.U32.TRUNC.NTZ R5, R5 ;  /* 0x0000000500057305 */ /* 0x000e62000021f000 */
[----:B------:R-:W-:Y:S01]  /*0990*/  ULEA UR18, UR5, UR4, 0x18 ;  /* 0x0000000405127291 */ /* 0x000fe2000f8ec0ff */
[----:B------:R-:W-:-:S05]  /*09a0*/  IMAD.IADD R2, R3, 0x1, R0 ;  /* 0x0000000103027824 */ /* 0x000fca00078e0200 */
[----:B------:R-:W-:Y:S02]  /*09b0*/  IABS R0, R2 ;  /* 0x0000000200007213 */ /* 0x000fe40000000000 */
[----:B------:R-:W-:Y:S01]  /*09c0*/  ISETP.GE.AND P5, PT, R2, RZ, PT ;  /* 0x000000ff0200720c */ /* 0x000fe20003fa6270 */
[----:B------:R-:W2:Y:S02]  /*09d0*/  LDS R7, [UR18] ;  /* 0x00000012ff077984 */ /* 0x000ea40008000800 */
[----:B------:R-:W-:Y:S01]  /*09e0*/  IMAD.MOV.U32 R6, RZ, RZ, R0 ;  /* 0x000000ffff067224 */ /* 0x000fe200078e0000 */
[----:B------:R-:W-:Y:S01]  /*09f0*/  SHF.R.U32.HI R0, RZ, 0x5, R70 ;  /* 0x00000005ff007819 */ /* 0x000fe20000011646 */
[----:B-1----:R-:W-:Y:S02]  /*0a00*/  IMAD.MOV R11, RZ, RZ, -R5 ;  /* 0x000000ffff0b7224 */ /* 0x002fe400078e0a05 */
[----:B------:R-:W-:Y:S01]  /*0a10*/  IMAD.HI.U32 R4, R4, R6, RZ ;  /* 0x0000000604047227 */ /* 0x000fe200078e00ff */
[----:B------:R-:W-:-:S03]  /*0a20*/  R2UR UR8, R0 ;  /* 0x00000000000872ca */ /* 0x000fc600000e0000 */
[----:B------:R-:W-:Y:S02]  /*0a30*/  IMAD.MOV R4, RZ, RZ, -R4 ;  /* 0x000000ffff047224 */ /* 0x000fe400078e0a04 */
[----:B------:R-:W-:Y:S02]  /*0a40*/  IMAD.SHL.U32 R0, R9, 0x40, RZ ;  /* 0x0000004009007824 */ /* 0x000fe400078e00ff */
[----:B------:R-:W-:Y:S01]  /*0a50*/  IMAD R6, R15, R4, R6 ;  /* 0x000000040f067224 */ /* 0x000fe200078e0206 */
[----:B------:R-:W1:Y:S01]  /*0a60*/  LDC R9, c[0x0][0x3a0] ;  /* 0x0000e800ff097b82 */ /* 0x000e620000000800 */
[----:B------:R-:W-:Y:S01]  /*0a70*/  IMAD R11, R11, R8, RZ ;  /* 0x000000080b0b7224 */ /* 0x000fe200078e02ff */
[C---:B------:R-:W-:Y:S01]  /*0a80*/  LOP3.LUT R13, R0.reuse, R13, RZ, 0xfc, !PT ;  /* 0x0000000d000d7212 */ /* 0x040fe200078efcff */
[----:B------:R-:W-:Y:S01]  /*0a90*/  IMAD.MOV.U32 R4, RZ, RZ, RZ ;  /* 0x000000ffff047224 */ /* 0x000fe200078e00ff */
[----:B------:R-:W-:Y:S01]  /*0aa0*/  ISETP.GT.U32.AND P0, PT, R15, R6, PT ;  /* 0x000000060f00720c */ /* 0x000fe20003f04070 */
[----:B------:R-:W-:Y:S01]  /*0ab0*/  VIADD R12, R0, UR8 ;  /* 0x00000008000c7c36 */ /* 0x000fe20008000000 */
[----:B------:R-:W-:Y:S01]  /*0ac0*/  IABS R47, R13 ;  /* 0x0000000d002f7213 */ /* 0x000fe20000000000 */
[----:B------:R-:W-:Y:S01]  /*0ad0*/  IMAD.HI.U32 R11, R5, R11, R4 ;  /* 0x0000000b050b7227 */ /* 0x000fe200078e0004 */
[C---:B------:R-:W-:Y:S01]  /*0ae0*/  LOP3.LUT R62, R13.reuse, 0x4, RZ, 0xfc, !PT ;  /* 0x000000040d3e7812 */ /* 0x040fe200078efcff */
[----:B------:R-:W-:Y:S01]  /*0af0*/  USHF.L.U32 UR4, UR8, 0x15, URZ ;  /* 0x0000001508047899 */ /* 0x000fe200080006ff */
[----:B------:R-:W-:Y:S01]  /*0b00*/  LOP3.LUT R60, R13, 0x8, RZ, 0xfc, !PT ;  /* 0x000000080d3c7812 */ /* 0x000fe200078efcff */
[----:B------:R-:W-:Y:S01]  /*0b10*/  VIADD R48, R12, 0x1c ;  /* 0x0000001c0c307836 */ /* 0x000fe20000000000 */
[----:B------:R-:W-:Y:S01]  /*0b20*/  IABS R51, R62 ;  /* 0x0000003e00337213 */ /* 0x000fe20000000000 */
[----:B------:R-:W-:Y:S01]  /*0b30*/  IMAD.HI.U32 R4, R11, R47, RZ ;  /* 0x0000002f0b047227 */ /* 0x000fe200078e00ff */
[----:B------:R-:W-:Y:S01]  /*0b40*/  IABS R45, R60 ;  /* 0x0000003c002d7213 */ /* 0x000fe20000000000 */
[----:B------:R-:W-:Y:S01]  /*0b50*/  ULOP3.LUT UR4, UR4, 0x600000, URZ, 0xc0, !UPT ;  /* 0x0060000004047892 */ /* 0x000fe2000f8ec0ff */
[----:B------:R-:W-:Y:S01]  /*0b60*/  IABS R49, R48 ;  /* 0x0000003000317213 */ /* 0x000fe20000000000 */
[----:B------:R-:W-:-:S02]  /*0b70*/  @!P0 IMAD.IADD R6, R6, 0x1, -R15 ;  /* 0x0000000106068824 */ /* 0x000fc400078e0a0f */
[----:B------:R-:W-:Y:S02]  /*0b80*/  IMAD.MOV R4, RZ, RZ, -R4 ;  /* 0x000000ffff047224 */ /* 0x000fe400078e0a04 */
[----:B------:R-:W-:Y:S01]  /*0b90*/  IMAD.HI.U32 R5, R11, R49, RZ ;  /* 0x000000310b057227 */ /* 0x000fe200078e00ff */
[----:B------:R-:W-:Y:S01]  /*0ba0*/  BAR.SYNC.DEFER_BLOCKING 0x0 ;  /* 0x0000000000007b1d */ /* 0x000fe20000010000 */
[----:B------:R-:W-:Y:S02]  /*0bb0*/  ISETP.GT.U32.AND P0, PT, R15, R6, PT ;  /* 0x000000060f00720c */ /* 0x000fe40003f04070 */
[----:B------:R-:W-:Y:S01]  /*0bc0*/  IMAD R47, R8, R4, R47 ;  /* 0x00000004082f7224 */ /* 0x000fe200078e022f */
[----:B--2---:R-:W-:Y:S01]  /*0bd0*/  R2UR UR19, R7 ;  /* 0x00000000071372ca */ /* 0x004fe200000e0000 */
[----:B------:R-:W-:Y:S02]  /*0be0*/  IMAD.MOV R5, RZ, RZ, -R5 ;  /* 0x000000ffff057224 */ /* 0x000fe400078e0a05 */
[----:B-1----:R-:W-:-:S02]  /*0bf0*/  VIADD R4, R9, 0xffffffff ;  /* 0xffffffff09047836 */ /* 0x002fc40000000000 */
[----:B------:R-:W-:Y:S02]  /*0c00*/  IMAD R49, R8, R5, R49 ;  /* 0x0000000508317224 */ /* 0x000fe400078e0231 */
[C---:B------:R-:W-:Y:S01]  /*0c10*/  IMAD.HI.U32 R7, R11.reuse, R51, RZ ;  /* 0x000000330b077227 */ /* 0x040fe200078e00ff */
[----:B------:R-:W-:Y:S02]  /*0c20*/  ISETP.GE.U32.AND P2, PT, R4, 0x7fffffe0, PT ;  /* 0x7fffffe00400780c */ /* 0x000fe40003f46070 */
[----:B------:R-:W1:Y:S01]  /*0c30*/  LDC.64 R4, c[0x0][0x3a8] ;  /* 0x0000ea00ff047b82 */ /* 0x000e620000000a00 */
[----:B------:R-:W-:Y:S01]  /*0c40*/  @!P0 IMAD.IADD R6, R6, 0x1, -R15 ;  /* 0x0000000106068824 */ /* 0x000fe200078e0a0f */
[----:B------:R-:W-:Y:S01]  /*0c50*/  ISETP.NE.AND P0, PT, R56, RZ, PT ;  /* 0x000000ff3800720c */ /* 0x000fe20003f05270 */
[----:B------:R-:W-:-:S04]  /*0c60*/  IMAD.HI.U32 R10, R11, R45, RZ ;  /* 0x0000002d0b0a7227 */ /* 0x000fc800078e00ff */
[----:B------:R-:W-:Y:S02]  /*0c70*/  VIADD R14, R9, 0xfffffffe ;  /* 0xfffffffe090e7836 */ /* 0x000fe40000000000 */
[----:B------:R-:W-:Y:S02]  /*0c80*/  IMAD.MOV.U32 R15, RZ, RZ, R6 ;  /* 0x000000ffff0f7224 */ /* 0x000fe400078e0006 */
[----:B------:R-:W-:Y:S01]  /*0c90*/  IMAD.MOV R7, RZ, RZ, -R7 ;  /* 0x000000ffff077224 */ /* 0x000fe200078e0a07 */
[----:B------:R-:W-:Y:S01]  /*0ca0*/  ISETP.GE.U32.AND P4, PT, R14, 0x7fffffdf, PT ;  /* 0x7fffffdf0e00780c */ /* 0x000fe20003f86070 */
[----:B------:R-:W-:Y:S02]  /*0cb0*/  IMAD.MOV R10, RZ, RZ, -R10 ;  /* 0x000000ffff0a7224 */ /* 0x000fe400078e0a0a */
[----:B------:R-:W-:Y:S01]  /*0cc0*/  @!P5 IMAD.MOV R15, RZ, RZ, -R15 ;  /* 0x000000ffff0fd224 */ /* 0x000fe200078e0a0f */
[----:B------:R-:W-:Y:S01]  /*0cd0*/  @!P0 LOP3.LUT R15, RZ, R56, RZ, 0x33, !PT ;  /* 0x00000038ff0f8212 */ /* 0x000fe200078e33ff */
[----:B------:R-:W-:-:S02]  /*0ce0*/  IMAD R51, R8, R7, R51 ;  /* 0x0000000708337224 */ /* 0x000fc400078e0233 */
[----:B------:R-:W-:Y:S02]  /*0cf0*/  IMAD R45, R8, R10, R45 ;  /* 0x0000000a082d7224 */ /* 0x000fe400078e022d */
[----:B------:R-:W-:Y:S01]  /*0d00*/  VIADD R7, R9, 0xfffffffd ;  /* 0xfffffffd09077836 */ /* 0x000fe20000000000 */
[----:B----4-:R-:W-:Y:S06]  /*0d10*/  @P1 BRA `(.L_x_5) ;  /* 0x0000000000181947 */ /* 0x010fec0003800000 */
[----:B------:R-:W-:Y:S01]  /*0d20*/  ELECT P0, URZ, PT ;  /* 0x0000000000ff782f */ /* 0x000fe20003800000 */
[----:B------:R-:W-:Y:S01]  /*0d30*/  IMAD.MOV.U32 R6, RZ, RZ, 0x1 ;  /* 0x00000001ff067424 */ /* 0x000fe200078e00ff */
[----:B------:R-:W-:Y:S01]  /*0d40*/  UMOV UR6, 0x40 ;  /* 0x0000004000067882 */ /* 0x000fe20000000000 */
[----:B------:R-:W-:Y:S01]  /*0d50*/  UVIRTCOUNT.DEALLOC.SMPOOL 0x80 ;  /* 0x000000800000784c */ /* 0x000fe20000000000 */
[----:B------:R-:W-:-:S09]  /*0d60*/  ULEA UR6, UR5, UR6, 0x18 ;  /* 0x0000000605067291 */ /* 0x000fd2000f8ec0ff */
[----:B------:R2:W-:Y:S03]  /*0d70*/  @P0 STS.U8 [UR6], R6 ;  /* 0x00000006ff000988 */ /* 0x0005e60008000006 */
.L_x_5:
[----:B------:R-:W-:Y:S01]  /*0d80*/  UIADD3 UR12, UPT, UPT, UR19, UR4, URZ ;  /* 0x00000004130c7290 */ /* 0x000fe2000fffe0ff */
[----:B--2---:R-:W-:Y:S01]  /*0d90*/  VIADD R6, R9, 0xfffffffc ;  /* 0xfffffffc09067836 */ /* 0x004fe20000000000 */
[----:B------:R-:W-:Y:S01]  /*0da0*/  VOTEU.ALL UP0, P3 ;  /* 0x0000000000ff7886 */ /* 0x000fe20001800000 */
[----:B------:R-:W-:Y:S01]  /*0db0*/  UIADD3 UR10, UPT, UPT, UR18, 0x3000, URZ ;  /* 0x00003000120a7890 */ /* 0x000fe2000fffe0ff */
[----:B------:R-:W-:Y:S01]  /*0dc0*/  IMAD R15, R15, UR9, RZ ;  /* 0x000000090f0f7c24 */ /* 0x000fe2000f8e02ff */
[----:B------:R-:W-:Y:S01]  /*0dd0*/  VOTEU.ALL UP1, P3 ;  /* 0x0000000000ff7886 */ /* 0x000fe20001820000 */
[----:B------:R-:W-:Y:S01]  /*0de0*/  ISETP.GE.U32.AND P5, PT, R6, 0x7fffffdd, PT ;  /* 0x7fffffdd0600780c */ /* 0x000fe20003fa6070 */
[----:B------:R-:W-:Y:S01]  /*0df0*/  VIADD R10, R9, 0xfffffffb ;  /* 0xfffffffb090a7836 */ /* 0x000fe20000000000 */
[----:B------:R-:W-:-:S04]  /*0e00*/  @!UP0 UIADD3 UR4, UPT, UPT, -UR7, 0x100000, URZ ;  /* 0x0010000007048890 */ /* 0x000fc8000fffe1ff */
[----:B------:R-:W-:Y:S02]  /*0e10*/  @!UP0 USHF.L.U32 UR5, UR4, 0xb, URZ ;  /* 0x0000000b04058899 */ /* 0x000fe400080006ff */
[----:B------:R-:W-:Y:S01]  /*0e20*/  @!UP0 USHF.L.U32 UR4, UR4, 0x1, URZ ;  /* 0x0000000104048899 */ /* 0x000fe200080006ff */
[----:B------:R-:W-:Y:S01]  /*0e30*/  STTM.x64 tmem[UR12], RZ ;  /* 0x000000ff000079ed */ /* 0x000fe2000834000c */
[----:B------:R-:W2:Y:S01]  /*0e40*/  FENCE.VIEW.ASYNC.T ;  /* 0x00000000000073c6 */ /* 0x000ea20000000200 */
[----:B------:R-:W-:Y:S01]  /*0e50*/  UMOV UR13, UR10 ;  /* 0x0000000a000d7c82 */ /* 0x000fe20008000000 */
[----:B--2---:R-:W-:Y:S01]  /*0e60*/  BAR.SYNC.DEFER_BLOCKING 0x0 ;  /* 0x0000000000007b1d */ /* 0x004fe20000010000 */
[----:B------:R-:W-:Y:S02]  /*0e70*/  SHF.R.S32.HI R14, RZ, 0x1f, R15 ;  /* 0x0000001fff0e7819 */ /* 0x000fe4000001140f */
[----:B------:R-:W-:Y:S02]  /*0e80*/  IADD3 R6, P6, PT, R15, UR20, RZ ;  /* 0x000000140f067c10 */ /* 0x000fe4000ffde0ff */
[----:B------:R-:W-:-:S02]  /*0e90*/  ISETP.GE.U32.AND P0, PT, R7, 0x7fffffde, PT ;  /* 0x7fffffde0700780c */ /* 0x000fc40003f06070 */
[----:B------:R-:W-:Y:S02]  /*0ea0*/  PRMT R18, RZ, 0x7610, R18 ;  /* 0x00007610ff127816 */ /* 0x000fe40000000012 */
[----:B------:R-:W-:Y:S01]  /*0eb0*/  IADD3.X R7, PT, PT, R14, UR21, RZ, P6, !PT ;  /* 0x000000150e077c10 */ /* 0x000fe2000b7fe4ff */
[----:B------:R-:W2:Y:S02]  /*0ec0*/  FENCE.VIEW.ASYNC.S ;  /* 0x00000000000073c6 */ /* 0x000ea40000000000 */
[----:B--2---:R2:W3:Y:S02]  /*0ed0*/  @!UP1 SYNCS.EXCH.64 URZ, [UR13], UR4 ;  /* 0x000000040dff95b2 */ /* 0x0044e40008000100 */
[----:B---3--:R-:W-:Y:S01]  /*0ee0*/  BAR.SYNC.DEFER_BLOCKING 0x0 ;  /* 0x0000000000007b1d */ /* 0x008fe20000010000 */
[----:B-1----:R-:W-:Y:S01]  /*0ef0*/  SHF.R.S32.HI R67, RZ, 0x1f, R4 ;  /* 0x0000001fff437819 */ /* 0x002fe20000011404 */
[----:B------:R-:W-:Y:S01]  /*0f00*/  IMAD.SHL.U32 R69, R4, 0x2, RZ ;  /* 0x0000000204457824 */ /* 0x000fe200078e00ff */
[----:B------:R-:W-:-:S02]  /*0f10*/  IADD3 R20, P6, PT, R6, R4, RZ ;  /* 0x0000000406147210 */ /* 0x000fc40007fde0ff */
[----:B------:R-:W-:Y:S01]  /*0f20*/  PRMT R16, RZ, 0x7610, R16 ;  /* 0x00007610ff107816 */ /* 0x000fe20000000010 */
[C---:B------:R-:W-:Y:S01]  /*0f30*/  IMAD R73, R4.reuse, 0x3, RZ ;  /* 0x0000000304497824 */ /* 0x040fe200078e02ff */
[----:B------:R-:W-:Y:S01]  /*0f40*/  SHF.R.S32.HI R71, RZ, 0x1f, R69 ;  /* 0x0000001fff477819 */ /* 0x000fe20000011445 */
[----:B------:R-:W-:Y:S01]  /*0f50*/  IMAD.X R21, R67, 0x1, R7, P6 ;  /* 0x0000000143157824 */ /* 0x000fe200030e0607 */
[-C--:B------:R-:W-:Y:S02]  /*0f60*/  IADD3 R22, P6, PT, R69, R6.reuse, RZ ;  /* 0x0000000645167210 */ /* 0x080fe40007fde0ff */
[----:B------:R-:W-:Y:S01]  /*0f70*/  PRMT R17, RZ, 0x7610, R17 ;  /* 0x00007610ff117816 */ /* 0x000fe20000000011 */
[----:B------:R-:W-:Y:S01]  /*0f80*/  IMAD.SHL.U32 R77, R4, 0x4, RZ ;  /* 0x00000004044d7824 */ /* 0x000fe200078e00ff */
[----:B------:R-:W-:Y:S01]  /*0f90*/  SHF.R.S32.HI R75, RZ, 0x1f, R73 ;  /* 0x0000001fff4b7819 */ /* 0x000fe20000011449 */
[----:B------:R-:W-:Y:S01]  /*0fa0*/  IMAD.X R23, R71, 0x1, R7, P6 ;  /* 0x0000000147177824 */ /* 0x000fe200030e0607 */
[----:B------:R-:W-:-:S02]  /*0fb0*/  IADD3 R24, P6, PT, R73, R6, RZ ;  /* 0x0000000649187210 */ /* 0x000fc40007fde0ff */
[----:B------:R-:W-:Y:S01]  /*0fc0*/  PRMT R19, RZ, 0x7610, R19 ;  /* 0x00007610ff137816 */ /* 0x000fe20000000013 */
[C---:B------:R-:W-:Y:S02]  /*0fd0*/  VIADD R28, R9.reuse, 0xffffffe5 ;  /* 0xffffffe5091c7836 */ /* 0x040fe40000000000 */
[C---:B------:R-:W-:Y:S02]  /*0fe0*/  VIADD R30, R9.reuse, 0xffffffe6 ;  /* 0xffffffe6091e7836 */ /* 0x040fe40000000000 */
[C---:B------:R-:W-:Y:S02]  /*0ff0*/  VIADD R31, R9.reuse, 0xffffffe2 ;  /* 0xffffffe2091f7836 */ /* 0x040fe40000000000 */
[C---:B------:R-:W-:Y:S01]  /*1000*/  VIADD R66, R9.reuse, 0xffffffe0 ;  /* 0xffffffe009427836 */ /* 0x040fe20000000000 */
[----:B------:R-:W3:Y:S01]  /*1010*/  @!P2 LDG.E.U8 R18, desc[UR16][R6.64] ;  /* 0x000000100612a981 */ /* 0x000ee2000c1e1100 */
[----:B------:R-:W-:Y:S01]  /*1020*/  ISETP.GE.U32.AND P2, PT, R10, 0x7fffffdc, PT ;  /* 0x7fffffdc0a00780c */ /* 0x000fe20003f46070 */
[----:B------:R-:W-:-:S02]  /*1030*/  VIADD R10, R9, 0xfffffffa ;  /* 0xfffffffa090a7836 */ /* 0x000fc40000000000 */
[C---:B------:R-:W-:Y:S01]  /*1040*/  VIADD R32, R9.reuse, 0xffffffe3 ;  /* 0xffffffe309207836 */ /* 0x040fe20000000000 */
[----:B------:R1:W4:Y:S01]  /*1050*/  @!P4 LDG.E.U8 R16, desc[UR16][R20.64] ;  /* 0x000000101410c981 */ /* 0x000322000c1e1100 */
[C---:B------:R-:W-:Y:S01]  /*1060*/  VIADD R34, R9.reuse, 0xffffffe7 ;  /* 0xffffffe709227836 */ /* 0x040fe20000000000 */
[----:B------:R-:W-:Y:S01]  /*1070*/  ISETP.GE.U32.AND P4, PT, R10, 0x7fffffdb, PT ;  /* 0x7fffffdb0a00780c */ /* 0x000fe20003f86070 */
[----:B------:R-:W-:Y:S01]  /*1080*/  VIADD R10, R9, 0xfffffff9 ;  /* 0xfffffff9090a7836 */ /* 0x000fe20000000000 */
[----:B------:R5:W3:Y:S01]  /*1090*/  @!P0 LDG.E.U8 R17, desc[UR16][R22.64] ;  /* 0x0000001016118981 */ /* 0x000ae2000c1e1100 */
[----:B------:R-:W-:Y:S01]  /*10a0*/  IMAD.X R25, R75, 0x1, R7, P6 ;  /* 0x000000014b197824 */ /* 0x000fe200030e0607 */
[----:B------:R-:W-:Y:S01]  /*10b0*/  SHF.R.S32.HI R79, RZ, 0x1f, R77 ;  /* 0x0000001fff4f7819 */ /* 0x000fe2000001144d */
[----:B------:R-:W-:Y:S01]  /*10c0*/  IMAD R81, R4, 0x5, RZ ;  /* 0x0000000504517824 */ /* 0x000fe200078e02ff */
[----:B------:R-:W-:Y:S01]  /*10d0*/  ISETP.GE.U32.AND P0, PT, R10, 0x7fffffda, PT ;  /* 0x7fffffda0a00780c */ /* 0x000fe20003f06070 */
[----:B------:R-:W-:Y:S01]  /*10e0*/  VIADD R10, R9, 0xfffffff8 ;  /* 0xfffffff8090a7836 */ /* 0x000fe20000000000 */
[----:B------:R-:W-:Y:S01]  /*10f0*/  IADD3 R26, P6, PT, R77, R6, RZ ;  /* 0x000000064d1a7210 */ /* 0x000fe20007fde0ff */
[----:B------:R0:W3:Y:S01]  /*1100*/  @!P5 LDG.E.U8 R19, desc[UR16][R24.64] ;  /* 0x000000101813d981 */ /* 0x0000e2000c1e1100 */
[----:B-1----:R-:W-:Y:S01]  /*1110*/  VIADD R21, R9, 0xffffffec ;  /* 0xffffffec09157836 */ /* 0x002fe20000000000 */
[----:B------:R-:W-:Y:S01]  /*1120*/  PRMT R20, RZ, 0x7610, R20 ;  /* 0x00007610ff147816 */ /* 0x000fe20000000014 */
[----:B------:R-:W-:Y:S01]  /*1130*/  IMAD R85, R4, 0x6, RZ ;  /* 0x0000000604557824 */ /* 0x000fe200078e02ff */
[----:B------:R-:W-:Y:S01]  /*1140*/  ISETP.GE.U32.AND P5, PT, R10, 0x7fffffd9, PT ;  /* 0x7fffffd90a00780c */ /* 0x000fe20003fa6070 */
[----:B------:R-:W-:Y:S01]  /*1150*/  IMAD.X R27, R79, 0x1, R7, P6 ;  /* 0x000000014f1b7824 */ /* 0x000fe200030e0607 */
[----:B------:R-:W-:Y:S01]  /*1160*/  ISETP.GE.U32.AND P6, PT, R21, 0x7fffffcd, PT ;  /* 0x7fffffcd1500780c */ /* 0x000fe20003fc6070 */
[----:B------:R-:W-:-:S02]  /*1170*/  VIADD R10, R9, 0xffffffed ;  /* 0xffffffed090a7836 */ /* 0x000fc40000000000 */
[----:B------:R-:W-:Y:S01]  /*1180*/  IMAD R89, R4, 0x7, RZ ;  /* 0x0000000704597824 */ /* 0x000fe200078e02ff */
[----:B------:R1:W3:Y:S01]  /*1190*/  @!P2 LDG.E.U8 R20, desc[UR16][R26.64] ;  /* 0x000000101a14a981 */ /* 0x0002e2000c1e1100 */
[C---:B------:R-:W-:Y:S01]  /*11a0*/  VIADD R21, R9.reuse, 0xffffffee ;  /* 0xffffffee09157836 */ /* 0x040fe20000000000 */
[----:B------:R-:W-:Y:S01]  /*11b0*/  ISETP.GE.U32.AND P2, PT, R10, 0x7fffffce, PT ;  /* 0x7fffffce0a00780c */ /* 0x000fe20003f46070 */
[C---:B------:R-:W-:Y:S01]  /*11c0*/  VIADD R10, R9.reuse, 0xffffffef ;  /* 0xffffffef090a7836 */ /* 0x040fe20000000000 */
[----:B-----5:R-:W-:Y:S01]  /*11d0*/  SEL R23, RZ, 0x1, P6 ;  /* 0x00000001ff177807 */ /* 0x020fe20003000000 */
[----:B0-----:R-:W-:Y:S01]  /*11e0*/  VIADD R25, R9, 0xffffffea ;  /* 0xffffffea09197836 */ /* 0x001fe20000000000 */
[----:B------:R-:W-:Y:S01]  /*11f0*/  ISETP.GE.U32.AND P6, PT, R21, 0x7fffffcf, PT ;  /* 0x7fffffcf1500780c */ /* 0x000fe20003fc6070 */
[C---:B------:R-:W-:Y:S01]  /*1200*/  VIADD R21, R9.reuse, 0xffffffe8 ;  /* 0xffffffe809157836 */ /* 0x040fe20000000000 */
[----:B------:R-:W-:Y:S01]  /*1210*/  SEL R24, RZ, 0x1fffe, P2 ;  /* 0x0001fffeff187807 */ /* 0x000fe20001000000 */
[----:B------:R-:W-:Y:S01]  /*1220*/  IMAD.SHL.U32 R93, R4, 0x8, RZ ;  /* 0x00000008045d7824 */ /* 0x000fe200078e00ff */
[----:B------:R-:W-:Y:S01]  /*1230*/  ISETP.GE.U32.AND P2, PT, R10, 0x7fffffd0, PT ;  /* 0x7fffffd00a00780c */ /* 0x000fe20003f46070 */
[----:B------:R-:W-:Y:S01]  /*1240*/  VIADD R10, R9, 0xffffffe9 ;  /* 0xffffffe9090a7836 */ /* 0x000fe20000000000 */
[----:B------:R-:W-:Y:S01]  /*1250*/  SEL R22, RZ, 0x4, P6 ;  /* 0x00000004ff167807 */ /* 0x000fe20003000000 */
[----:B------:R-:W-:Y:S01]  /*1260*/  IMAD.IADD R23, R23, 0x1, R24 ;  /* 0x0000000117177824 */ /* 0x000fe200078e0218 */
[----:B------:R-:W-:Y:S01]  /*1270*/  ISETP.GE.U32.AND P6, PT, R21, 0x7fffffc9, PT ;  /* 0x7fffffc91500780c */ /* 0x000fe20003fc6070 */
[C---:B------:R-:W-:Y:S01]  /*1280*/  IMAD.SHL.U32 R97, R4.reuse, 0x10, RZ ;  /* 0x0000001004617824 */ /* 0x040fe200078e00ff */
[----:B------:R-:W-:Y:S01]  /*1290*/  SEL R21, RZ, 0x7fff8, P2 ;  /* 0x0007fff8ff157807 */ /* 0x000fe20001000000 */
[----:B------:R-:W-:Y:S01]  /*12a0*/  IMAD R99, R4, 0x9, RZ ;  /* 0x0000000904637824 */ /* 0x000fe200078e02ff */
[----:B------:R-:W-:Y:S01]  /*12b0*/  ISETP.GE.U32.AND P2, PT, R10, 0x7fffffca, PT ;  /* 0x7fffffca0a00780c */ /* 0x000fe20003f46070 */
[----:B------:R-:W-:Y:S01]  /*12c0*/  VIADD R10, R9, 0xffffffeb ;  /* 0xffffffeb090a7836 */ /* 0x000fe20000000000 */
[----:B-1----:R-:W-:Y:S01]  /*12d0*/  SEL R26, RZ, 0x1, P6 ;  /* 0x00000001ff1a7807 */ /* 0x002fe20003000000 */
[C---:B------:R-:W-:Y:S01]  /*12e0*/  IMAD R105, R4.reuse, 0x18, RZ ;  /* 0x0000001804697824 */ /* 0x040fe200078e02ff */
[----:B------:R-:W-:Y:S01]  /*12f0*/  ISETP.GE.U32.AND P6, PT, R25, 0x7fffffcb, PT ;  /* 0x7fffffcb1900780c */ /* 0x000fe20003fc6070 */
[----:B------:R-:W-:Y:S01]  /*1300*/  VIADD R25, R9, 0xffffffe4 ;  /* 0xffffffe409197836 */ /* 0x000fe20000000000 */
[----:B------:R-:W-:Y:S01]  /*1310*/  SEL R27, RZ, 0x1fffe, P2 ;  /* 0x0001fffeff1b7807 */ /* 0x000fe20001000000 */
[----:B------:R-:W-:Y:S01]  /*1320*/  IMAD R109, R4, 0xa, RZ ;  /* 0x0000000a046d7824 */ /* 0x000fe200078e02ff */
[----:B------:R-:W-:Y:S01]  /*1330*/  ISETP.GE.U32.AND P2, PT, R10, 0x7fffffcc, PT ;  /* 0x7fffffcc0a00780c */ /* 0x000fe20003f46070 */
[----:B------:R-:W-:Y:S01]  /*1340*/  IMAD R113, R4, 0xb, RZ ;  /* 0x0000000b04717824 */ /* 0x000fe200078e02ff */
[----:B------:R-:W-:Y:S01]  /*1350*/  SEL R10, RZ, 0x4, P6 ;  /* 0x00000004ff0a7807 */ /* 0x000fe20003000000 */
[----:B------:R-:W-:Y:S01]  /*1360*/  IMAD.IADD R26, R26, 0x1, R27 ;  /* 0x000000011a1a7824 */ /* 0x000fe200078e021b */
[----:B------:R-:W-:Y:S01]  /*1370*/  ISETP.GE.U32.AND P6, PT, R25, 0x7fffffc5, PT ;  /* 0x7fffffc51900780c */ /* 0x000fe20003fc6070 */
[C---:B------:R-:W-:Y:S01]  /*1380*/  IMAD R117, R4.reuse, 0xc, RZ ;  /* 0x0000000c04757824 */ /* 0x040fe200078e02ff */
[----:B------:R-:W-:Y:S01]  /*1390*/  SEL R25, RZ, 0x7fff8, P2 ;  /* 0x0007fff8ff197807 */ /* 0x000fe20001000000 */
[----:B------:R-:W-:Y:S01]  /*13a0*/  IMAD R121, R4, 0xd, RZ ;  /* 0x0000000d04797824 */ /* 0x000fe200078e02ff */
[----:B------:R-:W-:Y:S01]  /*13b0*/  ISETP.GE.U32.AND P2, PT, R28, 0x7fffffc6, PT ;  /* 0x7fffffc61c00780c */ /* 0x000fe20003f46070 */
[----:B------:R-:W-:Y:S01]  /*13c0*/  VIADD R28, R9, 0xffffffe1 ;  /* 0xffffffe1091c7836 */ /* 0x000fe20000000000 */
[----:B------:R-:W-:Y:S01]  /*13d0*/  SEL R29, RZ, 0x1, P6 ;  /* 0x00000001ff1d7807 */ /* 0x000fe20003000000 */
[----:B------:R-:W-:Y:S01]  /*13e0*/  IMAD R123, R4, 0xe, RZ ;  /* 0x0000000e047b7824 */ /* 0x000fe200078e02ff */
[----:B------:R-:W-:Y:S01]  /*13f0*/  ISETP.GE.U32.AND P6, PT, R30, 0x7fffffc7, PT ;  /* 0x7fffffc71e00780c */ /* 0x000fe20003fc6070 */
[C---:B------:R-:W-:Y:S01]  /*1400*/  IMAD R129, R4.reuse, 0xf, RZ ;  /* 0x0000000f04817824 */ /* 0x040fe200078e02ff */
[----:B------:R-:W-:Y:S01]  /*1410*/  SEL R30, RZ, 0x1fffe, P2 ;  /* 0x0001fffeff1e7807 */ /* 0x000fe20001000000 */
[----:B------:R-:W-:Y:S01]  /*1420*/  IMAD R133, R4, 0x11, RZ ;  /* 0x0000001104857824 */ /* 0x000fe200078e02ff */
[----:B------:R-:W-:Y:S01]  /*1430*/  ISETP.GE.U32.AND P2, PT, R28, 0x7fffffc2, PT ;  /* 0x7fffffc21c00780c */ /* 0x000fe20003f46070 */
[C---:B------:R-:W-:Y:S01]  /*1440*/  IMAD R135, R4.reuse, 0x12, RZ ;  /* 0x0000001204877824 */ /* 0x040fe200078e02ff */
[----:B------:R-:W-:Y:S01]  /*1450*/  SEL R28, RZ, 0x4, P6 ;  /* 0x00000004ff1c7807 */ /* 0x000fe20003000000 */
[----:B------:R-:W-:Y:S01]  /*1460*/  IMAD.IADD R29, R29, 0x1, R30 ;  /* 0x000000011d1d7824 */ /* 0x000fe200078e021e */
[----:B------:R-:W-:Y:S01]  /*1470*/  ISETP.GE.U32.AND P6, PT, R31, 0x7fffffc3, PT ;  /* 0x7fffffc31f00780c */ /* 0x000fe20003fc6070 */
[C---:B------:R-:W-:Y:S01]  /*1480*/  IMAD R141, R4.reuse, 0x13, RZ ;  /* 0x00000013048d7824 */ /* 0x040fe200078e02ff */
        /* <DEDUP_REMOVED lines=9> */
[C---:B------:R-:W-:Y:S01]  /*1520*/  IMAD R159, R4.reuse, 0x1a, RZ ;  /* 0x0000001a049f7824 */ /* 0x040fe200078e02ff */
[----:B------:R-:W-:Y:S01]  /*1530*/  SEL R24, RZ, 0x7fff8, P6 ;  /* 0x0007fff8ff187807 */ /* 0x000fe20003000000 */
[----:B------:R-:W-:Y:S01]  /*1540*/  IMAD R165, R4, 0x1b, RZ ;  /* 0x0000001b04a57824 */ /* 0x000fe200078e02ff */
[----:B------:R-:W-:Y:S01]  /*1550*/  LOP3.LUT R23, R23, 0x3, RZ, 0xc0, !PT ;  /* 0x0000000317177812 */ /* 0x000fe200078ec0ff */
[----:B------:R-:W-:Y:S01]  /*1560*/  IMAD.IADD R32, R32, 0x1, R33 ;  /* 0x0000000120207824 */ /* 0x000fe200078e0221 */
[----:B------:R-:W-:Y:S01]  /*1570*/  ISETP.GE.U32.AND P6, PT, R34, 0x7fffffc8, PT ;  /* 0x7fffffc82200780c */ /* 0x000fe20003fc6070 */
[----:B------:R-:W-:Y:S01]  /*1580*/  IMAD R169, R4, 0x1c, RZ ;  /* 0x0000001c04a97824 */ /* 0x000fe200078e02ff */
[----:B------:R-:W-:Y:S01]  /*1590*/  LOP3.LUT R26, R26, 0x3, RZ, 0xc0, !PT ;  /* 0x000000031a1a7812 */ /* 0x000fe200078ec0ff */
[----:B--2---:R-:W0:Y:S01]  /*15a0*/  LDCU UR4, c[0x0][0x3b0] ;  /* 0x00007600ff0477ac */ /* 0x004e220008000800 */
[----:B------:R-:W-:-:S02]  /*15b0*/  LOP3.LUT R32, R32, 0x3, RZ, 0xc0, !PT ;  /* 0x0000000320207812 */ /* 0x000fc400078ec0ff */
[----:B------:R-:W-:Y:S02]  /*15c0*/  IADD3 R22, PT, PT, R23, R21, R22 ;  /* 0x0000001517167210 */ /* 0x000fe40007ffe016 */
[----:B------:R-:W-:Y:S02]  /*15d0*/  IADD3 R10, PT, PT, R26, R25, R10 ;  /* 0x000000191a0a7210 */ /* 0x000fe40007ffe00a */
[----:B------:R-:W-:Y:S02]  /*15e0*/  IADD3 R31, PT, PT, R32, R24, R31 ;  /* 0x00000018201f7210 */ /* 0x000fe40007ffe01f */
[----:B------:R-:W-:Y:S01]  /*15f0*/  SEL R21, RZ, 0x7fff8, P6 ;  /* 0x0007fff8ff157807 */ /* 0x000fe20003000000 */
[----:B------:R-:W-:Y:S01]  /*1600*/  IMAD.SHL.U32 R10, R10, 0x100, RZ ;  /* 0x000001000a0a7824 */ /* 0x000fe200078e00ff */
[----:B------:R-:W-:Y:S02]  /*1610*/  LOP3.LUT R29, R29, 0x3, RZ, 0xc0, !PT ;  /* 0x000000031d1d7812 */ /* 0x000fe400078ec0ff */
[----:B------:R-:W-:-:S02]  /*1620*/  LOP3.LUT R31, R31, 0xf, RZ, 0xc0, !PT ;  /* 0x0000000f1f1f7812 */ /* 0x000fc400078ec0ff */
[----:B------:R-:W-:Y:S02]  /*1630*/  IADD3 R28, PT, PT, R29, R21, R28 ;  /* 0x000000151d1c7210 */ /* 0x000fe40007ffe01c */
[----:B------:R-:W-:Y:S02]  /*1640*/  SHF.R.S32.HI R83, RZ, 0x1f, R81 ;  /* 0x0000001fff537819 */ /* 0x000fe40000011451 */
[-C--:B------:R-:W-:Y:S01]  /*1650*/  IADD3 R24, P6, PT, R81, R6.reuse, RZ ;  /* 0x0000000651187210 */ /* 0x080fe20007fde0ff */
[----:B------:R-:W-:Y:S01]  /*1660*/  IMAD R28, R28, 0x10, R31 ;  /* 0x000000101c1c7824 */ /* 0x000fe200078e021f */
[----:B------:R-:W-:Y:S02]  /*1670*/  LOP3.LUT R23, R10, 0xf00, RZ, 0xe2, !PT ;  /* 0x00000f000a177812 */ /* 0x000fe400078ee2ff */
[----:B------:R-:W-:Y:S01]  /*1680*/  PRMT R21, RZ, 0x7610, R21 ;  /* 0x00007610ff157816 */ /* 0x000fe20000000015 */
[----:B------:R-:W-:Y:S01]  /*1690*/  IMAD.X R25, R83, 0x1, R7, P6 ;  /* 0x0000000153197824 */ /* 0x000fe200030e0607 */
[----:B------:R-:W-:Y:S01]  /*16a0*/  SHF.R.S32.HI R87, RZ, 0x1f, R85 ;  /* 0x0000001fff577819 */ /* 0x000fe20000011455 */
[----:B------:R-:W-:Y:S01]  /*16b0*/  VIADD R10, R9, 0xfffffff7 ;  /* 0xfffffff7090a7836 */ /* 0x000fe20000000000 */
[----:B------:R-:W-:Y:S01]  /*16c0*/  IADD3 R26, P6, PT, R85, R6, RZ ;  /* 0x00000006551a7210 */ /* 0x000fe20007fde0ff */
[----:B------:R-:W-:Y:S01]  /*16d0*/  IMAD R23, R22, 0x1000, R23 ;  /* 0x0000100016177824 */ /* 0x000fe200078e0217 */
[----:B------:R-:W-:Y:S01]  /*16e0*/  LOP3.LUT R28, R28, 0xff, RZ, 0xc0, !PT ;  /* 0x000000ff1c1c7812 */ /* 0x000fe200078ec0ff */
[----:B------:R1:W2:Y:S01]  /*16f0*/  @!P4 LDG.E.U8 R21, desc[UR16][R24.64] ;  /* 0x000000101815c981 */ /* 0x0002a2000c1e1100 */
[----:B------:R-:W-:Y:S01]  /*1700*/  ISETP.GE.U32.AND P4, PT, R10, 0x7fffffd8, PT ;  /* 0x7fffffd80a00780c */ /* 0x000fe20003f86070 */
[----:B------:R-:W-:Y:S01]  /*1710*/  IMAD.X R27, R87, 0x1, R7, P6 ;  /* 0x00000001571b7824 */ /* 0x000fe200030e0607 */
[----:B------:R-:W-:Y:S01]  /*1720*/  PRMT R22, RZ, 0x7610, R22 ;  /* 0x00007610ff167816 */ /* 0x000fe20000000016 */
[----:B------:R-:W-:Y:S01]  /*1730*/  IMAD.IADD R10, R23, 0x1, R28 ;  /* 0x00000001170a7824 */ /* 0x000fe200078e021c */
[----:B------:R-:W-:-:S02]  /*1740*/  SHF.R.S32.HI R91, RZ, 0x1f, R89 ;  /* 0x0000001fff5b7819 */ /* 0x000fc40000011459 */
[----:B------:R-:W-:Y:S01]  /*1750*/  IADD3 R28, P6, PT, R89, R6, RZ ;  /* 0x00000006591c7210 */ /* 0x000fe20007fde0ff */
[----:B-1----:R-:W-:Y:S01]  /*1760*/  VIADD R24, R9, 0xfffffff6 ;  /* 0xfffffff609187836 */ /* 0x002fe20000000000 */
[----:B------:R-:W-:-:S03]  /*1770*/  LOP3.LUT R10, R10, 0xffff, RZ, 0xc0, !PT ;  /* 0x0000ffff0a0a7812 */ /* 0x000fc600078ec0ff */
[----:B------:R-:W-:Y:S01]  /*1780*/  IMAD.X R29, R91, 0x1, R7, P6 ;  /* 0x000000015b1d7824 */ /* 0x000fe200030e0607 */
[----:B------:R-:W-:Y:S01]  /*1790*/  PRMT R23, RZ, 0x7610, R23 ;  /* 0x00007610ff177816 */ /* 0x000fe20000000017 */
[----:B------:R1:W5:Y:S01]  /*17a0*/  @!P0 LDG.E.U8 R22, desc[UR16][R26.64] ;  /* 0x000000101a168981 */ /* 0x000362000c1e1100 */
[----:B------:R-:W-:Y:S02]  /*17b0*/  SHF.R.S32.HI R95, RZ, 0x1f, R93 ;  /* 0x0000001fff5f7819 */ /* 0x000fe4000001145d */
[----:B------:R-:W-:Y:S02]  /*17c0*/  IADD3 R30, P6, PT, R93, R6, RZ ;  /* 0x000000065d1e7210 */ /* 0x000fe40007fde0ff */
[----:B------:R-:W-:Y:S01]  /*17d0*/  ISETP.GE.U32.AND P0, PT, R24, 0x7fffffd7, PT ;  /* 0x7fffffd71800780c */ /* 0x000fe20003f06070 */
[----:B------:R0:W2:Y:S01]  /*17e0*/  @!P5 LDG.E.U8 R23, desc[UR16][R28.64] ;  /* 0x000000101c17d981 */ /* 0x0000a2000c1e1100 */
[----:B------:R-:W-:Y:S01]  /*17f0*/  SHF.R.U32.HI R24, RZ, 0xf, R10 ;  /* 0x0000000fff187819 */ /* 0x000fe2000001160a */
[----:B------:R-:W-:Y:S01]  /*1800*/  IMAD.X R31, R95, 0x1, R7, P6 ;  /* 0x000000015f1f7824 */ /* 0x000fe200030e0607 */
[----:B------:R-:W-:-:S02]  /*1810*/  SHF.R.S32.HI R101, RZ, 0x1f, R97 ;  /* 0x0000001fff657819 */ /* 0x000fc40000011461 */
[----:B------:R-:W-:Y:S02]  /*1820*/  LOP3.LUT P5, RZ, R24, 0x1, RZ, 0xc0, !PT ;  /* 0x0000000118ff7812 */ /* 0x000fe400078ac0ff */
[-C--:B------:R-:W-:Y:S02]  /*1830*/  IADD3 R34, P6, PT, R97, R6.reuse, RZ ;  /* 0x0000000661227210 */ /* 0x080fe40007fde0ff */
[----:B------:R-:W-:Y:S01]  /*1840*/  PRMT R24, RZ, 0x7610, R24 ;  /* 0x00007610ff187816 */ /* 0x000fe20000000018 */
[----:B------:R-:W-:Y:S01]  /*1850*/  VIADD R25, R9, 0xfffffff5 ;  /* 0xfffffff509197836 */ /* 0x000fe20000000000 */
[----:B------:R-:W-:Y:S01]  /*1860*/  SHF.R.S32.HI R103, RZ, 0x1f, R99 ;  /* 0x0000001fff677819 */ /* 0x000fe20000011463 */
[--C-:B------:R-:W-:Y:S01]  /*1870*/  IMAD.X R35, R101, 0x1, R7.reuse, P6 ;  /* 0x0000000165237824 */ /* 0x100fe200030e0607 */
[----:B------:R-:W-:Y:S02]  /*1880*/  IADD3 R32, P6, PT, R99, R6, RZ ;  /* 0x0000000663207210 */ /* 0x000fe40007fde0ff */
[----:B-1----:R-:W-:Y:S01]  /*1890*/  PRMT R26, RZ, 0x7610, R26 ;  /* 0x00007610ff1a7816 */ /* 0x002fe2000000001a */
[----:B------:R1:W2:Y:S01]  /*18a0*/  @!P4 LDG.E.U8 R24, desc[UR16][R30.64] ;  /* 0x000000101e18c981 */ /* 0x0002a2000c1e1100 */
[----:B------:R-:W-:Y:S01]  /*18b0*/  ISETP.GE.U32.AND P4, PT, R25, 0x7fffffd6, PT ;  /* 0x7fffffd61900780c */ /* 0x000fe20003f86070 */
[----:B------:R-:W-:Y:S01]  /*18c0*/  IMAD.X R33, R103, 0x1, R7, P6 ;  /* 0x0000000167217824 */ /* 0x000fe200030e0607 */
[----:B------:R-:W-:-:S02]  /*18d0*/  PRMT R25, RZ, 0x7610, R25 ;  /* 0x00007610ff197816 */ /* 0x000fc40000000019 */
[----:B------:R-:W-:Y:S01]  /*18e0*/  SHF.R.U32.HI R27, RZ, 0x7, R10 ;  /* 0x00000007ff1b7819 */ /* 0x000fe2000001160a */
[----:B------:R-:W2:Y:S03]  /*18f0*/  @P5 LDG.E.U8 R26, desc[UR16][R34.64] ;  /* 0x00000010221a5981 */ /* 0x000ea6000c1e1100 */
[----:B------:R-:W-:Y:S01]  /*1900*/  LOP3.LUT P5, RZ, R27, 0x1, RZ, 0xc0, !PT ;  /* 0x000000011bff7812 */ /* 0x000fe200078ac0ff */
[----:B------:R1:W2:Y:S01]  /*1910*/  @!P0 LDG.E.U8 R25, desc[UR16][R32.64] ;  /* 0x0000001020198981 */ /* 0x0002a2000c1e1100 */
[----:B------:R-:W-:Y:S02]  /*1920*/  SHF.R.S32.HI R107, RZ, 0x1f, R105 ;  /* 0x0000001fff6b7819 */ /* 0x000fe40000011469 */
[----:B------:R-:W-:Y:S01]  /*1930*/  IADD3 R36, P0, PT, R105, R6, RZ ;  /* 0x0000000669247210 */ /* 0x000fe20007f1e0ff */
[----:B------:R-:W-:Y:S01]  /*1940*/  VIADD R27, R9, 0xfffffff4 ;  /* 0xfffffff4091b7836 */ /* 0x000fe20000000000 */
[----:B0-----:R-:W-:-:S03]  /*1950*/  PRMT R28, RZ, 0x7610, R28 ;  /* 0x00007610ff1c7816 */ /* 0x001fc6000000001c */
[----:B------:R-:W-:Y:S01]  /*1960*/  IMAD.X R37, R107, 0x1, R7, P0 ;  /* 0x000000016b257824 */ /* 0x000fe200000e0607 */
[----:B------:R-:W-:Y:S01]  /*1970*/  ISETP.GE.U32.AND P6, PT, R27, 0x7fffffd5, PT ;  /* 0x7fffffd51b00780c */ /* 0x000fe20003fc6070 */
[----:B------:R-:W-:Y:S01]  /*1980*/  VIADD R29, R9, 0xfffffff3 ;  /* 0xfffffff3091d7836 */ /* 0x000fe20000000000 */
[----:B------:R-:W-:Y:S02]  /*1990*/  SHF.R.S32.HI R111, RZ, 0x1f, R109 ;  /* 0x0000001fff6f7819 */ /* 0x000fe4000001146d */
[-C--:B-1----:R-:W-:Y:S01]  /*19a0*/  IADD3 R30, P0, PT, R109, R6.reuse, RZ ;  /* 0x000000066d1e7210 */ /* 0x082fe20007f1e0ff */
[----:B------:R0:W2:Y:S01]  /*19b0*/  @P5 LDG.E.U8 R28, desc[UR16][R36.64] ;  /* 0x00000010241c5981 */ /* 0x0000a2000c1e1100 */
[----:B------:R-:W-:Y:S02]  /*19c0*/  SHF.R.S32.HI R115, RZ, 0x1f, R113 ;  /* 0x0000001fff737819 */ /* 0x000fe40000011471 */
[----:B------:R-:W-:Y:S01]  /*19d0*/  IADD3 R32, P5, PT, R113, R6, RZ ;  /* 0x0000000671207210 */ /* 0x000fe20007fbe0ff */
[----:B------:R-:W-:Y:S01]  /*19e0*/  IMAD.X R31, R111, 0x1, R7, P0 ;  /* 0x000000016f1f7824 */ /* 0x000fe200000e0607 */
[----:B------:R-:W-:Y:S01]  /*19f0*/  ISETP.GE.U32.AND P0, PT, R29, 0x7fffffd4, PT ;  /* 0x7fffffd41d00780c */ /* 0x000fe20003f06070 */
[----:B------:R-:W-:Y:S01]  /*1a00*/  VIADD R34, R9, 0xfffffff2 ;  /* 0xfffffff209227836 */ /* 0x000fe20000000000 */
[----:B------:R-:W-:Y:S01]  /*1a10*/  PRMT R29, RZ, 0x7610, R29 ;  /* 0x00007610ff1d7816 */ /* 0x000fe2000000001d */
[----:B------:R-:W-:Y:S01]  /*1a20*/  IMAD.X R33, R115, 0x1, R7, P5 ;  /* 0x0000000173217824 */ /* 0x000fe200028e0607 */
[----:B------:R-:W-:Y:S01]  /*1a30*/  PRMT R27, RZ, 0x7610, R27 ;  /* 0x00007610ff1b7816 */ /* 0x000fe2000000001b */
[----:B------:R-:W-:Y:S01]  /*1a40*/  VIADD R35, R9, 0xfffffff1 ;  /* 0xfffffff109237836 */ /* 0x000fe20000000000 */
[----:B------:R-:W-:-:S02]  /*1a50*/  ISETP.GE.U32.AND P5, PT, R34, 0x7fffffd3, PT ;  /* 0x7fffffd32200780c */ /* 0x000fc40003fa6070 */
[----:B------:R-:W2:Y:S01]  /*1a60*/  @!P6 LDG.E.U8 R29, desc[UR16][R32.64] ;  /* 0x00000010201de981 */ /* 0x000ea2000c1e1100 */
[----:B------:R-:W-:Y:S02]  /*1a70*/  SHF.R.S32.HI R119, RZ, 0x1f, R117 ;  /* 0x0000001fff777819 */ /* 0x000fe40000011475 */
[-C--:B------:R-:W-:Y:S01]  /*1a80*/  IADD3 R34, P6, PT, R117, R6.reuse, RZ ;  /* 0x0000000675227210 */ /* 0x080fe20007fde0ff */
[----:B------:R1:W2:Y:S01]  /*1a90*/  @!P4 LDG.E.U8 R27, desc[UR16][R30.64] ;  /* 0x000000101e1bc981 */ /* 0x0002a2000c1e1100 */
[----:B------:R-:W-:Y:S02]  /*1aa0*/  ISETP.GE.U32.AND P4, PT, R35, 0x7fffffd2, PT ;  /* 0x7fffffd22300780c */ /* 0x000fe40003f86070 */
[----:B------:R-:W-:Y:S01]  /*1ab0*/  SHF.R.S32.HI R125, RZ, 0x1f, R121 ;  /* 0x0000001fff7d7819 */ /* 0x000fe20000011479 */
[----:B------:R-:W-:Y:S01]  /*1ac0*/  IMAD.X R35, R119, 0x1, R7, P6 ;  /* 0x0000000177237824 */ /* 0x000fe200030e0607 */
[----:B0-----:R-:W-:Y:S02]  /*1ad0*/  IADD3 R36, P6, PT, R121, R6, RZ ;  /* 0x0000000679247210 */ /* 0x001fe40007fde0ff */
[----:B------:R-:W-:-:S02]  /*1ae0*/  SHF.R.S32.HI R127, RZ, 0x1f, R123 ;  /* 0x0000001fff7f7819 */ /* 0x000fc4000001147b */
[----:B-1----:R-:W-:Y:S01]  /*1af0*/  PRMT R31, RZ, 0x7610, R31 ;  /* 0x00007610ff1f7816 */ /* 0x002fe2000000001f */
[----:B------:R-:W-:Y:S02]  /*1b00*/  VIADD R30, R9, 0xfffffff0 ;  /* 0xfffffff0091e7836 */ /* 0x000fe40000000000 */
[--C-:B------:R-:W-:Y:S01]  /*1b10*/  IMAD.X R37, R125, 0x1, R7.reuse, P6 ;  /* 0x000000017d257824 */ /* 0x100fe200030e0607 */
[----:B------:R-:W-:Y:S02]  /*1b20*/  IADD3 R38, P6, PT, R123, R6, RZ ;  /* 0x000000067b267210 */ /* 0x000fe40007fde0ff */
[----:B------:R-:W-:Y:S01]  /*1b30*/  PRMT R32, RZ, 0x7610, R32 ;  /* 0x00007610ff207816 */ /* 0x000fe20000000020 */
[----:B------:R-:W2:Y:S01]  /*1b40*/  @!P0 LDG.E.U8 R31, desc[UR16][R34.64] ;  /* 0x00000010221f8981 */ /* 0x000ea2000c1e1100 */
[----:B------:R-:W-:Y:S01]  /*1b50*/  ISETP.GE.U32.AND P0, PT, R30, 0x7fffffd1, PT ;  /* 0x7fffffd11e00780c */ /* 0x000fe20003f06070 */
[----:B------:R-:W-:Y:S01]  /*1b60*/  IMAD.X R39, R127, 0x1, R7, P6 ;  /* 0x000000017f277824 */ /* 0x000fe200030e0607 */
[----:B------:R-:W-:-:S02]  /*1b70*/  PRMT R30, RZ, 0x7610, R30 ;  /* 0x00007610ff1e7816 */ /* 0x000fc4000000001e */
[--C-:B------:R-:W-:Y:S01]  /*1b80*/  SHF.R.U32.HI R33, RZ, 0xe, R10.reuse ;  /* 0x0000000eff217819 */ /* 0x100fe2000001160a */
[----:B------:R-:W2:Y:S01]  /*1b90*/  @!P5 LDG.E.U8 R32, desc[UR16][R36.64] ;  /* 0x000000102420d981 */ /* 0x000ea2000c1e1100 */
[----:B------:R-:W-:Y:S02]  /*1ba0*/  SHF.R.S32.HI R131, RZ, 0x1f, R129 ;  /* 0x0000001fff837819 */ /* 0x000fe40000011481 */
[----:B------:R-:W-:Y:S01]  /*1bb0*/  IADD3 R40, P6, PT, R129, R6, RZ ;  /* 0x0000000681287210 */ /* 0x000fe20007fde0ff */
[----:B------:R0:W2:Y:S01]  /*1bc0*/  @!P4 LDG.E.U8 R30, desc[UR16][R38.64] ;  /* 0x00000010261ec981 */ /* 0x0000a2000c1e1100 */
[----:B------:R-:W-:Y:S02]  /*1bd0*/  LOP3.LUT P5, RZ, R33, 0x1, RZ, 0xc0, !PT ;  /* 0x0000000121ff7812 */ /* 0x000fe400078ac0ff */
[----:B------:R-:W-:Y:S01]  /*1be0*/  SHF.R.U32.HI R33, RZ, 0xd, R10 ;  /* 0x0000000dff217819 */ /* 0x000fe2000001160a */
[----:B------:R-:W-:Y:S01]  /*1bf0*/  IMAD.X R41, R131, 0x1, R7, P6 ;  /* 0x0000000183297824 */ /* 0x000fe200030e0607 */
[----:B------:R-:W-:-:S02]  /*1c00*/  SHF.R.S32.HI R137, RZ, 0x1f, R133 ;  /* 0x0000001fff897819 */ /* 0x000fc40000011485 */
[----:B------:R-:W-:Y:S02]  /*1c10*/  LOP3.LUT P4, RZ, R33, 0x1, RZ, 0xc0, !PT ;  /* 0x0000000121ff7812 */ /* 0x000fe4000788c0ff */
[-C--:B0-----:R-:W-:Y:S02]  /*1c20*/  IADD3 R38, P6, PT, R133, R6.reuse, RZ ;  /* 0x0000000685267210 */ /* 0x081fe40007fde0ff */
[----:B------:R-:W-:Y:S02]  /*1c30*/  PRMT R33, RZ, 0x7610, R33 ;  /* 0x00007610ff217816 */ /* 0x000fe40000000021 */
[----:B------:R-:W-:Y:S01]  /*1c40*/  SHF.R.U32.HI R34, RZ, 0xc, R10 ;  /* 0x0000000cff227819 */ /* 0x000fe2000001160a */
[----:B------:R-:W-:Y:S01]  /*1c50*/  IMAD.X R39, R137, 0x1, R7, P6 ;  /* 0x0000000189277824 */ /* 0x000fe200030e0607 */
[----:B------:R-:W-:Y:S02]  /*1c60*/  SHF.R.S32.HI R139, RZ, 0x1f, R135 ;  /* 0x0000001fff8b7819 */ /* 0x000fe40000011487 */
[----:B------:R-:W-:Y:S01]  /*1c70*/  IADD3 R42, P6, PT, R135, R6, RZ ;  /* 0x00000006872a7210 */ /* 0x000fe20007fde0ff */
[----:B------:R0:W2:Y:S01]  /*1c80*/  @!P0 LDG.E.U8 R33, desc[UR16][R40.64] ;  /* 0x0000001028218981 */ /* 0x0000a2000c1e1100 */
[----:B------:R-:W-:-:S02]  /*1c90*/  LOP3.LUT P0, RZ, R34, 0x1, RZ, 0xc0, !PT ;  /* 0x0000000122ff7812 */ /* 0x000fc4000780c0ff */
[----:B------:R-:W-:Y:S01]  /*1ca0*/  PRMT R35, RZ, 0x7610, R35 ;  /* 0x00007610ff237816 */ /* 0x000fe20000000023 */
[----:B------:R-:W-:Y:S01]  /*1cb0*/  IMAD.X R43, R139, 0x1, R7, P6 ;  /* 0x000000018b2b7824 */ /* 0x000fe200030e0607 */
[----:B------:R-:W-:Y:S02]  /*1cc0*/  PRMT R34, RZ, 0x7610, R34 ;  /* 0x00007610ff227816 */ /* 0x000fe40000000022 */
[----:B------:R-:W-:Y:S02]  /*1cd0*/  SHF.R.S32.HI R143, RZ, 0x1f, R141 ;  /* 0x0000001fff8f7819 */ /* 0x000fe4000001148d */
[--C-:B------:R-:W-:Y:S01]  /*1ce0*/  SHF.R.U32.HI R36, RZ, 0xb, R10.reuse ;  /* 0x0000000bff247819 */ /* 0x100fe2000001160a */
[----:B------:R-:W2:Y:S01]  /*1cf0*/  @P5 LDG.E.U8 R35, desc[UR16][R38.64] ;  /* 0x0000001026235981 */ /* 0x000ea2000c1e1100 */
[----:B0-----:R-:W-:Y:S02]  /*1d00*/  IADD3 R40, P6, PT, R141, R6, RZ ;  /* 0x000000068d287210 */ /* 0x001fe40007fde0ff */
[----:B------:R-:W-:Y:S01]  /*1d10*/  LOP3.LUT P5, RZ, R36, 0x1, RZ, 0xc0, !PT ;  /* 0x0000000124ff7812 */ /* 0x000fe200078ac0ff */
[----:B------:R0:W2:Y:S01]  /*1d20*/  @P4 LDG.E.U8 R34, desc[UR16][R42.64] ;  /* 0x000000102a224981 */ /* 0x0000a2000c1e1100 */
[----:B------:R-:W-:Y:S01]  /*1d30*/  SHF.R.U32.HI R36, RZ, 0xa, R10 ;  /* 0x0000000aff247819 */ /* 0x000fe2000001160a */
[----:B------:R-:W-:Y:S01]  /*1d40*/  IMAD.X R41, R143, 0x1, R7, P6 ;  /* 0x000000018f297824 */ /* 0x000fe200030e0607 */
[----:B------:R-:W-:-:S02]  /*1d50*/  SHF.R.S32.HI R149, RZ, 0x1f, R145 ;  /* 0x0000001fff957819 */ /* 0x000fc40000011491 */
[----:B------:R-:W-:Y:S02]  /*1d60*/  PRMT R37, RZ, 0x7610, R37 ;  /* 0x00007610ff257816 */ /* 0x000fe40000000025 */
[----:B0-----:R-:W-:-:S04]  /*1d70*/  IADD3 R42, P6, PT, R145, R6, RZ ;  /* 0x00000006912a7210 */ /* 0x001fc80007fde0ff */
[----:B------:R-:W2:Y:S01]  /*1d80*/  @P0 LDG.E.U8 R37, desc[UR16][R40.64] ;  /* 0x0000001028250981 */ /* 0x000ea2000c1e1100 */
[----:B------:R-:W-:Y:S02]  /*1d90*/  LOP3.LUT P4, RZ, R36, 0x1, RZ, 0xc0, !PT ;  /* 0x0000000124ff7812 */ /* 0x000fe4000788c0ff */
[----:B------:R-:W-:Y:S01]  /*1da0*/  SHF.R.U32.HI R36, RZ, 0x9, R10 ;  /* 0x00000009ff247819 */ /* 0x000fe2000001160a */
[----:B------:R-:W-:Y:S01]  /*1db0*/  IMAD.X R43, R149, 0x1, R7, P6 ;  /* 0x00000001952b7824 */ /* 0x000fe200030e0607 */
[----:B------:R-:W-:Y:S02]  /*1dc0*/  SHF.R.S32.HI R151, RZ, 0x1f, R147 ;  /* 0x0000001fff977819 */ /* 0x000fe40000011493 */
[----:B------:R-:W-:Y:S02]  /*1dd0*/  IADD3 R52, P6, PT, R147, R6, RZ ;  /* 0x0000000693347210 */ /* 0x000fe40007fde0ff */
[----:B------:R-:W-:Y:S02]  /*1de0*/  PRMT R38, RZ, 0x7610, R38 ;  /* 0x00007610ff267816 */ /* 0x000fe40000000026 */
[----:B------:R-:W-:Y:S01]  /*1df0*/  LOP3.LUT P0, RZ, R36, 0x1, RZ, 0xc0, !PT ;  /* 0x0000000124ff7812 */ /* 0x000fe2000780c0ff */
[----:B------:R-:W-:Y:S01]  /*1e00*/  IMAD.X R53, R151, 0x1, R7, P6 ;  /* 0x0000000197357824 */ /* 0x000fe200030e0607 */
[----:B------:R-:W-:-:S02]  /*1e10*/  PRMT R36, RZ, 0x7610, R36 ;  /* 0x00007610ff247816 */ /* 0x000fc40000000024 */
[--C-:B------:R-:W-:Y:S01]  /*1e20*/  SHF.R.U32.HI R39, RZ, 0x6, R10.reuse ;  /* 0x00000006ff277819 */ /* 0x100fe2000001160a */
[----:B------:R-:W2:Y:S01]  /*1e30*/  @P5 LDG.E.U8 R38, desc[UR16][R42.64] ;  /* 0x000000102a265981 */ /* 0x000ea2000c1e1100 */
[----:B------:R-:W-:Y:S02]  /*1e40*/  SHF.R.S32.HI R155, RZ, 0x1f, R153 ;  /* 0x0000001fff9b7819 */ /* 0x000fe40000011499 */
[----:B------:R-:W-:Y:S01]  /*1e50*/  IADD3 R54, P6, PT, R153, R6, RZ ;  /* 0x0000000699367210 */ /* 0x000fe20007fde0ff */
[----:B------:R0:W2:Y:S01]  /*1e60*/  @P4 LDG.E.U8 R36, desc[UR16][R52.64] ;  /* 0x0000001034244981 */ /* 0x0000a2000c1e1100 */
        /* <DEDUP_REMOVED lines=11> */
[----:B------:R0:W2:Y:S01]  /*1f20*/  @P0 LDG.E.U8 R39, desc[UR16][R54.64] ;  /* 0x0000001036270981 */ /* 0x0000a2000c1e1100 */
[----:B------:R-:W-:-:S02]  /*1f30*/  LOP3.LUT P0, RZ, R40, 0x1, RZ, 0xc0, !PT ;  /* 0x0000000128ff7812 */ /* 0x000fc4000780c0ff */
[----:B------:R-:W-:Y:S01]  /*1f40*/  PRMT R41, RZ, 0x7610, R41 ;  /* 0x00007610ff297816 */ /* 0x000fe20000000029 */
[----:B------:R-:W-:Y:S01]  /*1f50*/  IMAD.X R59, R163, 0x1, R7, P6 ;  /* 0x00000001a33b7824 */ /* 0x000fe200030e0607 */
[----:B------:R-:W-:-:S04]  /*1f60*/  PRMT R40, RZ, 0x7610, R40 ;  /* 0x00007610ff287816 */ /* 0x000fc80000000028 */
[----:B------:R-:W2:Y:S01]  /*1f70*/  @P4 LDG.E.U8 R41, desc[UR16][R58.64] ;  /* 0x000000103a294981 */ /* 0x000ea2000c1e1100 */
[----:B------:R-:W-:-:S03]  /*1f80*/  ISETP.GT.U32.AND P4, PT, R8, R47, PT ;  /* 0x0000002f0800720c */ /* 0x000fc60003f84070 */
[----:B------:R1:W2:Y:S01]  /*1f90*/  @P5 LDG.E.U8 R40, desc[UR16][R52.64] ;  /* 0x0000001034285981 */ /* 0x0002a2000c1e1100 */
[----:B------:R-:W-:Y:S02]  /*1fa0*/  ISETP.GT.U32.AND P5, PT, R8, R49, PT ;  /* 0x000000310800720c */ /* 0x000fe40003fa4070 */
[----:B------:R-:W-:Y:S02]  /*1fb0*/  SHF.R.S32.HI R167, RZ, 0x1f, R165 ;  /* 0x0000001fffa77819 */ /* 0x000fe400000114a5 */
[----:B0-----:R-:W-:Y:S02]  /*1fc0*/  IADD3 R54, P6, PT, R165, R6, RZ ;  /* 0x00000006a5367210 */ /* 0x001fe40007fde0ff */
[----:B------:R-:W-:Y:S02]  /*1fd0*/  SHF.R.U32.HI R43, RZ, 0x3, R10 ;  /* 0x00000003ff2b7819 */ /* 0x000fe4000001160a */
[----:B------:R-:W-:Y:S01]  /*1fe0*/  PRMT R42, RZ, 0x7610, R42 ;  /* 0x00007610ff2a7816 */ /* 0x000fe2000000002a */
[----:B------:R-:W-:Y:S01]  /*1ff0*/  IMAD.X R55, R167, 0x1, R7, P6 ;  /* 0x00000001a7377824 */ /* 0x000fe200030e0607 */
[----:B------:R-:W-:Y:S01]  /*2000*/  LOP3.LUT P6, RZ, R43, 0x1, RZ, 0xc0, !PT ;  /* 0x000000012bff7812 */ /* 0x000fe200078cc0ff */
[----:B------:R-:W-:-:S02]  /*2010*/  @!P4 IMAD.IADD R47, R47, 0x1, -R8 ;  /* 0x000000012f2fc824 */ /* 0x000fc400078e0a08 */
[----:B------:R-:W-:Y:S01]  /*2020*/  @!P5 IMAD.IADD R49, R49, 0x1, -R8 ;  /* 0x000000013131d824 */ /* 0x000fe200078e0a08 */
[----:B------:R-:W-:Y:S01]  /*2030*/  SHF.R.S32.HI R171, RZ, 0x1f, R169 ;  /* 0x0000001fffab7819 */ /* 0x000fe200000114a9 */
[----:B------:R0:W2:Y:S01]  /*2040*/  @P0 LDG.E.U8 R42, desc[UR16][R54.64] ;  /* 0x00000010362a0981 */ /* 0x0000a2000c1e1100 */
[----:B-1----:R-:W-:Y:S02]  /*2050*/  IADD3 R52, P5, PT, R169, R6, RZ ;  /* 0x00000006a9347210 */ /* 0x002fe40007fbe0ff */
[C---:B------:R-:W-:Y:S02]  /*2060*/  ISETP.GT.U32.AND P4, PT, R8.reuse, R47, PT ;  /* 0x0000002f0800720c */ /* 0x040fe40003f84070 */
[C---:B------:R-:W-:Y:S02]  /*2070*/  LOP3.LUT R50, R13.reuse, 0xc, RZ, 0xfc, !PT ;  /* 0x0000000c0d327812 */ /* 0x040fe400078efcff */
[----:B------:R-:W-:Y:S02]  /*2080*/  ISETP.GT.U32.AND P0, PT, R8, R49, PT ;  /* 0x000000310800720c */ /* 0x000fe40003f04070 */
[----:B------:R-:W-:Y:S01]  /*2090*/  LOP3.LUT R56, R13, 0x10, RZ, 0xfc, !PT ;  /* 0x000000100d387812 */ /* 0x000fe200078efcff */
[----:B------:R-:W-:Y:S01]  /*20a0*/  IMAD.X R53, R171, 0x1, R7, P5 ;  /* 0x00000001ab357824 */ /* 0x000fe200028e0607 */
[----:B------:R-:W-:-:S02]  /*20b0*/  PRMT R43, RZ, 0x7610, R43 ;  /* 0x00007610ff2b7816 */ /* 0x000fc4000000002b */
[----:B------:R-:W-:Y:S02]  /*20c0*/  IABS R46, R50 ;  /* 0x00000032002e7213 */ /* 0x000fe40000000000 */
[----:B0-----:R-:W-:Y:S02]  /*20d0*/  IABS R54, R56 ;  /* 0x0000003800367213 */ /* 0x001fe40000000000 */
[----:B------:R0:W2:Y:S01]  /*20e0*/  @P6 LDG.E.U8 R43, desc[UR16][R52.64] ;  /* 0x00000010342b6981 */ /* 0x0000a2000c1e1100 */
[----:B------:R-:W-:Y:S01]  /*20f0*/  IMAD.HI.U32 R44, R11, R46, RZ ;  /* 0x0000002e0b2c7227 */ /* 0x000fe200078e00ff */
[----:B------:R-:W-:Y:S02]  /*2100*/  ISETP.GT.U32.AND P5, PT, R8, R51, PT ;  /* 0x000000330800720c */ /* 0x000fe40003fa4070 */
[----:B------:R-:W-:Y:S01]  /*2110*/  ISETP.GE.AND P6, PT, R48, RZ, PT ;  /* 0x000000ff3000720c */ /* 0x000fe20003fc6270 */
[----:B------:R-:W-:Y:S02]  /*2120*/  IMAD.MOV.U32 R48, RZ, RZ, R54 ;  /* 0x000000ffff307224 */ /* 0x000fe400078e0036 */
[----:B------:R-:W-:Y:S01]  /*2130*/  @!P4 IMAD.IADD R47, R47, 0x1, -R8 ;  /* 0x000000012f2fc824 */ /* 0x000fe200078e0a08 */
[----:B------:R-:W-:Y:S01]  /*2140*/  ISETP.GE.AND P4, PT, R13, RZ, PT ;  /* 0x000000ff0d00720c */ /* 0x000fe20003f86270 */
[----:B------:R-:W-:-:S02]  /*2150*/  IMAD.MOV R55, RZ, RZ, -R44 ;  /* 0x000000ffff377224 */ /* 0x000fc400078e0a2c */
[----:B------:R-:W-:Y:S02]  /*2160*/  @!P0 IMAD.IADD R49, R49, 0x1, -R8 ;  /* 0x0000000131318824 */ /* 0x000fe400078e0a08 */
[----:B------:R-:W-:-:S04]  /*2170*/  IMAD.HI.U32 R44, R11, R48, RZ ;  /* 0x000000300b2c7227 */ /* 0x000fc800078e00ff */
[----:B------:R-:W-:Y:S02]  /*2180*/  IMAD.MOV.U32 R61, RZ, RZ, R49 ;  /* 0x000000ffff3d7224 */ /* 0x000fe400078e0031 */
[C---:B------:R-:W-:Y:S02]  /*2190*/  IMAD R55, R8.reuse, R55, R46 ;  /* 0x0000003708377224 */ /* 0x040fe400078e022e */
[----:B------:R-:W-:Y:S02]  /*21a0*/  IMAD.MOV R49, RZ, RZ, -R44 ;  /* 0x000000ffff317224 */ /* 0x000fe400078e0a2c */
[----:B------:R-:W-:Y:S01]  /*21b0*/  @!P5 IMAD.IADD R51, R51, 0x1, -R8 ;  /* 0x000000013333d824 */ /* 0x000fe200078e0a08 */
[C---:B------:R-:W-:Y:S01]  /*21c0*/  ISETP.GT.U32.AND P5, PT, R8.reuse, R55, PT ;  /* 0x000000370800720c */ /* 0x040fe20003fa4070 */
[----:B------:R-:W-:Y:S02]  /*21d0*/  IMAD R49, R8, R49, R48 ;  /* 0x0000003108317224 */ /* 0x000fe400078e0230 */
[----:B------:R-:W-:-:S03]  /*21e0*/  @!P4 IMAD.MOV R47, RZ, RZ, -R47 ;  /* 0x000000ffff2fc224 */ /* 0x000fc600078e0a2f */
[C---:B------:R-:W-:Y:S02]  /*21f0*/  ISETP.GT.U32.AND P4, PT, R8.reuse, R49, PT ;  /* 0x000000310800720c */ /* 0x040fe40003f84070 */
[----:B0-----:R-:W-:Y:S01]  /*2200*/  LOP3.LUT R52, R13, 0x14, RZ, 0xfc, !PT ;  /* 0x000000140d347812 */ /* 0x001fe200078efcff */
[----:B------:R-:W-:Y:S01]  /*2210*/  @!P6 IMAD.MOV R61, RZ, RZ, -R61 ;  /* 0x000000ffff3de224 */ /* 0x000fe200078e0a3d */
[C---:B------:R-:W-:Y:S02]  /*2220*/  ISETP.GT.U32.AND P6, PT, R8.reuse, R51, PT ;  /* 0x000000330800720c */ /* 0x040fe40003fc4070 */
[----:B------:R-:W-:Y:S01]  /*2230*/  ISETP.GT.U32.AND P0, PT, R8, R45, PT ;  /* 0x0000002d0800720c */ /* 0x000fe20003f04070 */
[----:B------:R-:W-:Y:S01]  /*2240*/  @!P5 IMAD.IADD R55, R55, 0x1, -R8 ;  /* 0x000000013737d824 */ /* 0x000fe200078e0a08 */
[----:B------:R-:W-:Y:S02]  /*2250*/  IABS R53, R52 ;  /* 0x0000003400357213 */ /* 0x000fe40000000000 */
[----:B------:R-:W-:-:S02]  /*2260*/  LOP3.LUT R54, R13, 0x18, RZ, 0xfc, !PT ;  /* 0x000000180d367812 */ /* 0x000fc400078efcff */
[----:B------:R-:W-:Y:S01]  /*2270*/  ISETP.GT.U32.AND P5, PT, R8, R55, PT ;  /* 0x000000370800720c */ /* 0x000fe20003fa4070 */
[----:B------:R-:W-:Y:S01]  /*2280*/  @!P4 IMAD.IADD R49, R49, 0x1, -R8 ;  /* 0x000000013131c824 */ /* 0x000fe200078e0a08 */
[----:B------:R-:W-:Y:S01]  /*2290*/  IABS R59, R54 ;  /* 0x00000036003b7213 */ /* 0x000fe20000000000 */
[----:B------:R-:W-:-:S03]  /*22a0*/  IMAD.HI.U32 R44, R11, R53, RZ ;  /* 0x000000350b2c7227 */ /* 0x000fc600078e00ff */
[----:B------:R-:W-:Y:S01]  /*22b0*/  ISETP.GT.U32.AND P4, PT, R8, R49, PT ;  /* 0x000000310800720c */ /* 0x000fe20003f84070 */
[----:B------:R-:W-:Y:S02]  /*22c0*/  IMAD.MOV R46, RZ, RZ, -R44 ;  /* 0x000000ffff2e7224 */ /* 0x000fe400078e0a2c */
[----:B------:R-:W-:-:S04]  /*22d0*/  IMAD.HI.U32 R44, R11, R59, RZ ;  /* 0x0000003b0b2c7227 */ /* 0x000fc800078e00ff */
[--C-:B------:R-:W-:Y:S01]  /*22e0*/  @!P6 IMAD.IADD R51, R51, 0x1, -R8.reuse ;  /* 0x000000013333e824 */ /* 0x100fe200078e0a08 */
[----:B------:R-:W-:Y:S01]  /*22f0*/  ISETP.GE.AND P6, PT, R62, RZ, PT ;  /* 0x000000ff3e00720c */ /* 0x000fe20003fc6270 */
[----:B------:R-:W-:Y:S02]  /*2300*/  @!P0 IMAD.IADD R45, R45, 0x1, -R8 ;  /* 0x000000012d2d8824 */ /* 0x000fe400078e0a08 */
[C---:B------:R-:W-:Y:S02]  /*2310*/  IMAD R53, R8.reuse, R46, R53 ;  /* 0x0000002e08357224 */ /* 0x040fe400078e0235 */
[----:B------:R-:W-:Y:S01]  /*2320*/  IMAD.MOV R44, RZ, RZ, -R44 ;  /* 0x000000ffff2c7224 */ /* 0x000fe200078e0a2c */
[C---:B------:R-:W-:Y:S01]  /*2330*/  ISETP.GT.U32.AND P0, PT, R8.reuse, R45, PT ;  /* 0x0000002d0800720c */ /* 0x040fe20003f04070 */
[--C-:B------:R-:W-:Y:S01]  /*2340*/  @!P5 IMAD.IADD R55, R55, 0x1, -R8.reuse ;  /* 0x000000013737d824 */ /* 0x100fe200078e0a08 */
[----:B------:R-:W-:Y:S01]  /*2350*/  LOP3.LUT R58, R13, 0x20, RZ, 0xfc, !PT ;  /* 0x000000200d3a7812 */ /* 0x000fe200078efcff */
[C---:B------:R-:W-:Y:S01]  /*2360*/  IMAD R59, R8.reuse, R44, R59 ;  /* 0x0000002c083b7224 */ /* 0x040fe200078e023b */
[----:B------:R-:W-:Y:S01]  /*2370*/  ISETP.GT.U32.AND P5, PT, R8, R53, PT ;  /* 0x000000350800720c */ /* 0x000fe20003fa4070 */
[----:B------:R-:W-:Y:S01]  /*2380*/  @!P4 IMAD.IADD R49, R49, 0x1, -R8 ;  /* 0x000000013131c824 */ /* 0x000fe200078e0a08 */
[----:B------:R-:W-:-:S02]  /*2390*/  IABS R63, R58 ;  /* 0x0000003a003f7213 */ /* 0x000fc40000000000 */
[----:B------:R-:W-:Y:S01]  /*23a0*/  ISETP.GT.U32.AND P4, PT, R8, R59, PT ;  /* 0x0000003b0800720c */ /* 0x000fe20003f84070 */
[----:B------:R-:W-:Y:S01]  /*23b0*/  @!P6 IMAD.MOV R51, RZ, RZ, -R51 ;  /* 0x000000ffff33e224 */ /* 0x000fe200078e0a33 */
[----:B------:R-:W-:Y:S01]  /*23c0*/  ISETP.GE.AND P6, PT, R50, RZ, PT ;  /* 0x000000ff3200720c */ /* 0x000fe20003fc6270 */
[----:B------:R-:W-:Y:S01]  /*23d0*/  IMAD.HI.U32 R44, R11, R63, RZ ;  /* 0x0000003f0b2c7227 */ /* 0x000fe200078e00ff */
[----:B------:R-:W-:-:S03]  /*23e0*/  LOP3.LUT R50, R13, 0x24, RZ, 0xfc, !PT ;  /* 0x000000240d327812 */ /* 0x000fc600078efcff */
[----:B------:R-:W-:Y:S01]  /*23f0*/  @!P0 IMAD.IADD R45, R45, 0x1, -R8 ;  /* 0x000000012d2d8824 */ /* 0x000fe200078e0a08 */
[----:B------:R-:W-:Y:S01]  /*2400*/  ISETP.GE.AND P0, PT, R60, RZ, PT ;  /* 0x000000ff3c00720c */ /* 0x000fe20003f06270 */
[----:B------:R-:W-:Y:S01]  /*2410*/  IMAD.MOV R46, RZ, RZ, -R44 ;  /* 0x000000ffff2e7224 */ /* 0x000fe200078e0a2c */
[----:B------:R-:W-:Y:S01]  /*2420*/  LOP3.LUT R60, R13, 0x28, RZ, 0xfc, !PT ;  /* 0x000000280d3c7812 */ /* 0x000fe200078efcff */
[--C-:B------:R-:W-:Y:S01]  /*2430*/  @!P5 IMAD.IADD R53, R53, 0x1, -R8.reuse ;  /* 0x000000013535d824 */ /* 0x100fe200078e0a08 */
[----:B------:R-:W-:Y:S01]  /*2440*/  IABS R65, R50 ;  /* 0x0000003200417213 */ /* 0x000fe20000000000 */
[C---:B------:R-:W-:Y:S01]  /*2450*/  IMAD R63, R8.reuse, R46, R63 ;  /* 0x0000002e083f7224 */ /* 0x040fe200078e023f */
[----:B------:R-:W-:Y:S01]  /*2460*/  IABS R173, R60 ;  /* 0x0000003c00ad7213 */ /* 0x000fe20000000000 */
[----:B------:R-:W-:Y:S01]  /*2470*/  @!P4 IMAD.IADD R59, R59, 0x1, -R8 ;  /* 0x000000013b3bc824 */ /* 0x000fe200078e0a08 */
[----:B------:R-:W-:Y:S01]  /*2480*/  ISETP.GT.U32.AND P4, PT, R8, R53, PT ;  /* 0x000000350800720c */ /* 0x000fe20003f84070 */
[----:B------:R-:W-:-:S04]  /*2490*/  IMAD.HI.U32 R44, R11, R65, RZ ;  /* 0x000000410b2c7227 */ /* 0x000fc800078e00ff */
[----:B------:R-:W-:Y:S01]  /*24a0*/  @!P6 IMAD.MOV R55, RZ, RZ, -R55 ;  /* 0x000000ffff37e224 */ /* 0x000fe200078e0a37 */
[----:B------:R-:W-:Y:S01]  /*24b0*/  ISETP.GT.U32.AND P6, PT, R8, R63, PT ;  /* 0x0000003f0800720c */ /* 0x000fe20003fc4070 */
[----:B------:R-:W-:Y:S01]  /*24c0*/  IMAD.HI.U32 R46, R11, R173, RZ ;  /* 0x000000ad0b2e7227 */ /* 0x000fe200078e00ff */
[----:B------:R-:W-:-:S03]  /*24d0*/  ISETP.GE.AND P5, PT, R56, RZ, PT ;  /* 0x000000ff3800720c */ /* 0x000fc60003fa6270 */
[----:B------:R-:W-:Y:S02]  /*24e0*/  IMAD.MOV R48, RZ, RZ, -R44 ;  /* 0x000000ffff307224 */ /* 0x000fe400078e0a2c */
[----:B------:R-:W-:Y:S02]  /*24f0*/  IMAD.MOV R46, RZ, RZ, -R46 ;  /* 0x000000ffff2e7224 */ /* 0x000fe400078e0a2e */
[C---:B------:R-:W-:Y:S02]  /*2500*/  IMAD R65, R8.reuse, R48, R65 ;  /* 0x0000003008417224 */ /* 0x040fe400078e0241 */
[C---:B------:R-:W-:Y:S02]  /*2510*/  IMAD R173, R8.reuse, R46, R173 ;  /* 0x0000002e08ad7224 */ /* 0x040fe400078e02ad */
[--C-:B------:R-:W-:Y:S01]  /*2520*/  @!P4 IMAD.IADD R53, R53, 0x1, -R8.reuse ;  /* 0x000000013535c824 */ /* 0x100fe200078e0a08 */
[C---:B------:R-:W-:Y:S01]  /*2530*/  ISETP.GT.U32.AND P4, PT, R8.reuse, R65, PT ;  /* 0x000000410800720c */ /* 0x040fe20003f84070 */
[----:B------:R-:W-:Y:S01]  /*2540*/  @!P0 IMAD.MOV R45, RZ, RZ, -R45 ;  /* 0x000000ffff2d8224 */ /* 0x000fe200078e0a2d */
[C---:B------:R-:W-:Y:S01]  /*2550*/  ISETP.GT.U32.AND P0, PT, R8.reuse, R59, PT ;  /* 0x0000003b0800720c */ /* 0x040fe20003f04070 */
[----:B------:R-:W-:Y:S01]  /*2560*/  @!P6 IMAD.IADD R63, R63, 0x1, -R8 ;  /* 0x000000013f3fe824 */ /* 0x000fe200078e0a08 */
[----:B------:R-:W-:Y:S01]  /*2570*/  ISETP.GT.U32.AND P6, PT, R8, R173, PT ;  /* 0x000000ad0800720c */ /* 0x000fe20003fc4070 */
[----:B------:R-:W-:Y:S01]  /*2580*/  @!P5 IMAD.MOV R49, RZ, RZ, -R49 ;  /* 0x000000ffff31d224 */ /* 0x000fe200078e0a31 */
[----:B------:R-:W-:-:S02]  /*2590*/  ISETP.GE.AND P5, PT, R52, RZ, PT ;  /* 0x000000ff3400720c */ /* 0x000fc40003fa6270 */
[C---:B------:R-:W-:Y:S02]  /*25a0*/  LOP3.LUT R62, R13.reuse, 0x2c, RZ, 0xfc, !PT ;  /* 0x0000002c0d3e7812 */ /* 0x040fe400078efcff */
[----:B------:R-:W-:Y:S02]  /*25b0*/  LOP3.LUT R48, R13, 0x30, RZ, 0xfc, !PT ;  /* 0x000000300d307812 */ /* 0x000fe400078efcff */
[----:B------:R-:W-:Y:S01]  /*25c0*/  IABS R175, R62 ;  /* 0x0000003e00af7213 */ /* 0x000fe20000000000 */
[--C-:B------:R-:W-:Y:S01]  /*25d0*/  @!P4 IMAD.IADD R65, R65, 0x1, -R8.reuse ;  /* 0x000000014141c824 */ /* 0x100fe200078e0a08 */
[----:B------:R-:W-:Y:S01]  /*25e0*/  IABS R177, R48 ;  /* 0x0000003000b17213 */ /* 0x000fe20000000000 */
[--C-:B------:R-:W-:Y:S01]  /*25f0*/  @!P0 IMAD.IADD R59, R59, 0x1, -R8.reuse ;  /* 0x000000013b3b8824 */ /* 0x100fe200078e0a08 */
[----:B------:R-:W-:Y:S01]  /*2600*/  ISETP.GE.AND P0, PT, R54, RZ, PT ;  /* 0x000000ff3600720c */ /* 0x000fe20003f06270 */
[----:B------:R-:W-:Y:S01]  /*2610*/  @!P6 IMAD.IADD R173, R173, 0x1, -R8 ;  /* 0x00000001adade824 */ /* 0x000fe200078e0a08 */
[----:B------:R-:W-:Y:S01]  /*2620*/  ISETP.GT.U32.AND P6, PT, R8, R65, PT ;  /* 0x000000410800720c */ /* 0x000fe20003fc4070 */
[----:B------:R-:W-:-:S02]  /*2630*/  VIADD R46, R12, 0x3c ;  /* 0x0000003c0c2e7836 */ /* 0x000fc40000000000 */
[----:B------:R-:W-:-:S04]  /*2640*/  IMAD.HI.U32 R44, R11, R175, RZ ;  /* 0x000000af0b2c7227 */ /* 0x000fc800078e00ff */
[----:B------:R-:W-:-:S04]  /*2650*/  IMAD.HI.U32 R12, R11, R177, RZ ;  /* 0x000000b10b0c7227 */ /* 0x000fc800078e00ff */
[----:B------:R-:W-:Y:S01]  /*2660*/  @!P5 IMAD.MOV R53, RZ, RZ, -R53 ;  /* 0x000000ffff35d224 */ /* 0x000fe200078e0a35 */
[C---:B------:R-:W-:Y:S01]  /*2670*/  ISETP.GT.U32.AND P5, PT, R8.reuse, R173, PT ;  /* 0x000000ad0800720c */ /* 0x040fe20003fa4070 */
[----:B------:R-:W-:Y:S02]  /*2680*/  IMAD.MOV R44, RZ, RZ, -R44 ;  /* 0x000000ffff2c7224 */ /* 0x000fe400078e0a2c */
[----:B------:R-:W-:Y:S01]  /*2690*/  IMAD.MOV R12, RZ, RZ, -R12 ;  /* 0x000000ffff0c7224 */ /* 0x000fe200078e0a0c */
[C---:B------:R-:W-:Y:S01]  /*26a0*/  ISETP.GT.U32.AND P4, PT, R8.reuse, R63, PT ;  /* 0x0000003f0800720c */ /* 0x040fe20003f84070 */
[C---:B------:R-:W-:Y:S02]  /*26b0*/  IMAD R175, R8.reuse, R44, R175 ;  /* 0x0000002c08af7224 */ /* 0x040fe400078e02af */
[C---:B------:R-:W-:Y:S02]  /*26c0*/  IMAD R177, R8.reuse, R12, R177 ;  /* 0x0000000c08b17224 */ /* 0x040fe400078e02b1 */
[----:B------:R-:W-:Y:S01]  /*26d0*/  @!P0 IMAD.MOV R59, RZ, RZ, -R59 ;  /* 0x000000ffff3b8224 */ /* 0x000fe200078e0a3b */
[C---:B------:R-:W-:Y:S01]  /*26e0*/  ISETP.GT.U32.AND P0, PT, R8.reuse, R175, PT ;  /* 0x000000af0800720c */ /* 0x040fe20003f04070 */
[--C-:B------:R-:W-:Y:S01]  /*26f0*/  @!P6 IMAD.IADD R65, R65, 0x1, -R8.reuse ;  /* 0x000000014141e824 */ /* 0x100fe200078e0a08 */
[----:B------:R-:W-:Y:S01]  /*2700*/  ISETP.GT.U32.AND P6, PT, R8, R177, PT ;  /* 0x000000b10800720c */ /* 0x000fe20003fc4070 */
[----:B------:R-:W-:Y:S01]  /*2710*/  @!P5 IMAD.IADD R173, R173, 0x1, -R8 ;  /* 0x00000001adadd824 */ /* 0x000fe200078e0a08 */
[----:B------:R-:W-:-:S02]  /*2720*/  LOP3.LUT R52, R13, 0x34, RZ, 0xfc, !PT ;  /* 0x000000340d347812 */ /* 0x000fc400078efcff */
[----:B------:R-:W-:Y:S02]  /*2730*/  ISETP.GE.AND P5, PT, R50, RZ, PT ;  /* 0x000000ff3200720c */ /* 0x000fe40003fa6270 */
[----:B------:R-:W-:Y:S01]  /*2740*/  LOP3.LUT R44, R13, 0x38, RZ, 0xfc, !PT ;  /* 0x000000380d2c7812 */ /* 0x000fe200078efcff */
[----:B------:R-:W-:Y:S01]  /*2750*/  @!P4 IMAD.IADD R63, R63, 0x1, -R8 ;  /* 0x000000013f3fc824 */ /* 0x000fe200078e0a08 */
[----:B------:R-:W-:Y:S02]  /*2760*/  IABS R179, R52 ;  /* 0x0000003400b37213 */ /* 0x000fe40000000000 */
[----:B------:R-:W-:Y:S02]  /*2770*/  IABS R181, R44 ;  /* 0x0000002c00b57213 */ /* 0x000fe40000000000 */
[----:B------:R-:W-:Y:S01]  /*2780*/  ISETP.GE.AND P4, PT, R58, RZ, PT ;  /* 0x000000ff3a00720c */ /* 0x000fe20003f86270 */
[----:B------:R-:W-:Y:S01]  /*2790*/  IMAD.HI.U32 R12, R11, R179, RZ ;  /* 0x000000b30b0c7227 */ /* 0x000fe200078e00ff */
[----:B------:R-:W-:-:S03]  /*27a0*/  IABS R183, R46 ;  /* 0x0000002e00b77213 */ /* 0x000fc60000000000 */
[--C-:B------:R-:W-:Y:S01]  /*27b0*/  @!P0 IMAD.IADD R175, R175, 0x1, -R8.reuse ;  /* 0x00000001afaf8824 */ /* 0x100fe200078e0a08 */
[----:B------:R-:W-:Y:S01]  /*27c0*/  ISETP.GE.AND P0, PT, R60, RZ, PT ;  /* 0x000000ff3c00720c */ /* 0x000fe20003f06270 */
[----:B------:R-:W-:Y:S02]  /*27d0*/  @!P6 IMAD.IADD R177, R177, 0x1, -R8 ;  /* 0x00000001b1b1e824 */ /* 0x000fe400078e0a08 */
[----:B------:R-:W-:-:S04]  /*27e0*/  IMAD.HI.U32 R13, R11, R181, RZ ;  /* 0x000000b50b0d7227 */ /* 0x000fc800078e00ff */
[----:B------:R-:W-:Y:S02]  /*27f0*/  IMAD.MOV R12, RZ, RZ, -R12 ;  /* 0x000000ffff0c7224 */ /* 0x000fe400078e0a0c */
[----:B------:R-:W-:Y:S01]  /*2800*/  @!P5 IMAD.MOV R65, RZ, RZ, -R65 ;  /* 0x000000ffff41d224 */ /* 0x000fe200078e0a41 */
[----:B------:R-:W-:Y:S01]  /*2810*/  ISETP.GT.U32.AND P5, PT, R8, R177, PT ;  /* 0x000000b10800720c */ /* 0x000fe20003fa4070 */
[----:B------:R-:W-:-:S04]  /*2820*/  IMAD.HI.U32 R11, R11, R183, RZ ;  /* 0x000000b70b0b7227 */ /* 0x000fc800078e00ff */
[----:B------:R-:W-:Y:S02]  /*2830*/  IMAD.MOV R13, RZ, RZ, -R13 ;  /* 0x000000ffff0d7224 */ /* 0x000fe400078e0a0d */
[C---:B------:R-:W-:Y:S02]  /*2840*/  IMAD R179, R8.reuse, R12, R179 ;  /* 0x0000000c08b37224 */ /* 0x040fe400078e02b3 */
[----:B------:R-:W-:Y:S02]  /*2850*/  IMAD.MOV R12, RZ, RZ, -R11 ;  /* 0x000000ffff0c7224 */ /* 0x000fe400078e0a0b */
[C---:B------:R-:W-:Y:S02]  /*2860*/  IMAD R181, R8.reuse, R13, R181 ;  /* 0x0000000d08b57224 */ /* 0x040fe400078e02b5 */
[----:B------:R-:W-:Y:S01]  /*2870*/  @!P4 IMAD.MOV R63, RZ, RZ, -R63 ;  /* 0x000000ffff3fc224 */ /* 0x000fe200078e0a3f */
[C---:B------:R-:W-:Y:S01]  /*2880*/  ISETP.GT.U32.AND P4, PT, R8.reuse, R175, PT ;  /* 0x000000af0800720c */ /* 0x040fe20003f84070 */
[----:B------:R-:W-:Y:S01]  /*2890*/  IMAD.MOV.U32 R11, RZ, RZ, R173 ;  /* 0x000000ffff0b7224 */ /* 0x000fe200078e00ad */
[----:B------:R-:W-:-:S03]  /*28a0*/  ISETP.GT.U32.AND P6, PT, R8, R179, PT ;  /* 0x000000b30800720c */ /* 0x000fc60003fc4070 */
[----:B------:R-:W-:Y:S01]  /*28b0*/  @!P0 IMAD.MOV R11, RZ, RZ, -R11 ;  /* 0x000000ffff0b8224 */ /* 0x000fe200078e0a0b */
[----:B------:R-:W-:Y:S01]  /*28c0*/  ISETP.GT.U32.AND P0, PT, R8, R181, PT ;  /* 0x000000b50800720c */ /* 0x000fe20003f04070 */
[----:B------:R-:W-:Y:S01]  /*28d0*/  @!P5 IMAD.IADD R177, R177, 0x1, -R8 ;  /* 0x00000001b1b1d824 */ /* 0x000fe200078e0a08 */
[----:B------:R-:W-:Y:S01]  /*28e0*/  ISETP.GE.AND P5, PT, R62, RZ, PT ;  /* 0x000000ff3e00720c */ /* 0x000fe20003fa6270 */
[----:B------:R-:W-:-:S04]  /*28f0*/  IMAD R183, R8, R12, R183 ;  /* 0x0000000c08b77224 */ /* 0x000fc800078e02b7 */
[--C-:B------:R-:W-:Y:S01]  /*2900*/  @!P4 IMAD.IADD R175, R175, 0x1, -R8.reuse ;  /* 0x00000001afafc824 */ /* 0x100fe200078e0a08 */
[----:B------:R-:W-:Y:S01]  /*2910*/  ISETP.GT.U32.AND P4, PT, R8, R183, PT ;  /* 0x000000b70800720c */ /* 0x000fe20003f84070 */
[--C-:B------:R-:W-:Y:S02]  /*2920*/  @!P6 IMAD.IADD R179, R179, 0x1, -R8.reuse ;  /* 0x00000001b3b3e824 */ /* 0x100fe400078e0a08 */
[----:B------:R-:W-:Y:S02]  /*2930*/  IMAD.MOV.U32 R13, RZ, RZ, R175 ;  /* 0x000000ffff0d7224 */ /* 0x000fe400078e00af */
[----:B------:R-:W-:Y:S01]  /*2940*/  @!P0 IMAD.IADD R181, R181, 0x1, -R8 ;  /* 0x00000001b5b58824 */ /* 0x000fe200078e0a08 */
[----:B------:R-:W-:Y:S01]  /*2950*/  ISETP.GE.AND P6, PT, R48, RZ, PT ;  /* 0x000000ff3000720c */ /* 0x000fe20003fc6270 */
[----:B------:R-:W-:Y:S01]  /*2960*/  @!P5 IMAD.MOV R13, RZ, RZ, -R13 ;  /* 0x000000ffff0dd224 */ /* 0x000fe200078e0a0d */
[C---:B------:R-:W-:Y:S02]  /*2970*/  ISETP.GT.U32.AND P0, PT, R8.reuse, R179, PT ;  /* 0x000000b30800720c */ /* 0x040fe40003f04070 */
[----:B------:R-:W-:-:S03]  /*2980*/  ISETP.GT.U32.AND P5, PT, R8, R181, PT ;  /* 0x000000b50800720c */ /* 0x000fc60003fa4070 */
[----:B------:R-:W-:-:S05]  /*2990*/  @!P4 IMAD.IADD R183, R183, 0x1, -R8 ;  /* 0x00000001b7b7c824 */ /* 0x000fca00078e0a08 */
[----:B------:R-:W-:Y:S01]  /*29a0*/  ISETP.GT.U32.AND P4, PT, R8, R183, PT ;  /* 0x000000b70800720c */ /* 0x000fe20003f84070 */
[----:B------:R-:W-:Y:S01]  /*29b0*/  @!P6 IMAD.MOV R177, RZ, RZ, -R177 ;  /* 0x000000ffffb1e224 */ /* 0x000fe200078e0ab1 */
[----:B------:R-:W-:Y:S01]  /*29c0*/  ISETP.GE.AND P6, PT, R52, RZ, PT ;  /* 0x000000ff3400720c */ /* 0x000fe20003fc6270 */
[--C-:B------:R-:W-:Y:S01]  /*29d0*/  @!P0 IMAD.IADD R179, R179, 0x1, -R8.reuse ;  /* 0x00000001b3b38824 */ /* 0x100fe200078e0a08 */
[----:B------:R-:W-:Y:S01]  /*29e0*/  ISETP.GE.AND P0, PT, R44, RZ, PT ;  /* 0x000000ff2c00720c */ /* 0x000fe20003f06270 */
[----:B------:R-:W-:Y:S01]  /*29f0*/  @!P5 IMAD.IADD R181, R181, 0x1, -R8 ;  /* 0x00000001b5b5d824 */ /* 0x000fe200078e0a08 */
[----:B------:R-:W-:Y:S01]  /*2a00*/  ISETP.GE.AND P5, PT, R46, RZ, PT ;  /* 0x000000ff2e00720c */ /* 0x000fe20003fa6270 */
[----:B------:R-:W-:Y:S01]  /*2a10*/  IMAD R173, R4, 0x1d, RZ ;  /* 0x0000001d04ad7824 */ /* 0x000fe200078e02ff */
[----:B------:R-:W-:-:S05]  /*2a20*/  SHF.R.U32.HI R12, RZ, 0x2, R10 ;  /* 0x00000002ff0c7819 */ /* 0x000fca000001160a */
[----:B------:R-:W-:Y:S01]  /*2a30*/  @!P4 IMAD.IADD R183, R183, 0x1, -R8 ;  /* 0x00000001b7b7c824 */ /* 0x000fe200078e0a08 */
[----:B------:R-:W-:Y:S01]  /*2a40*/  LOP3.LUT R8, RZ, R57, RZ, 0x33, !PT ;  /* 0x00000039ff087212 */ /* 0x000fe200078e33ff */
[----:B------:R-:W-:Y:S01]  /*2a50*/  @!P6 IMAD.MOV R179, RZ, RZ, -R179 ;  /* 0x000000ffffb3e224 */ /* 0x000fe200078e0ab3 */
[----:B------:R-:W-:Y:S01]  /*2a60*/  ISETP.NE.AND P6, PT, R57, RZ, PT ;  /* 0x000000ff3900720c */ /* 0x000fe20003fc5270 */
[----:B------:R-:W-:Y:S01]  /*2a70*/  @!P0 IMAD.MOV R181, RZ, RZ, -R181 ;  /* 0x000000ffffb58224 */ /* 0x000fe200078e0ab5 */
[----:B------:R-:W-:Y:S01]  /*2a80*/  LOP3.LUT R70, R70, 0x1f, RZ, 0xc0, !PT ;  /* 0x0000001f46467812 */ /* 0x000fe200078ec0ff */
[----:B------:R-:W-:Y:S01]  /*2a90*/  @!P5 IMAD.MOV R183, RZ, RZ, -R183 ;  /* 0x000000ffffb7d224 */ /* 0x000fe200078e0ab7 */
[----:B------:R-:W-:Y:S02]  /*2aa0*/  LOP3.LUT P4, RZ, R12, 0x1, RZ, 0xc0, !PT ;  /* 0x000000010cff7812 */ /* 0x000fe4000788c0ff */
[----:B------:R-:W-:Y:S01]  /*2ab0*/  SEL R201, R8, R11, !P6 ;  /* 0x0000000b08c97207 */ /* 0x000fe20007000000 */
[----:B------:R-:W-:Y:S01]  /*2ac0*/  VIADD R68, R9, 0x1f ;  /* 0x0000001f09447836 */ /* 0x000fe20000000000 */
[----:B------:R-:W-:-:S02]  /*2ad0*/  SHF.R.S32.HI R175, RZ, 0x1f, R173 ;  /* 0x0000001fffaf7819 */ /* 0x000fc400000114ad */
[C---:B------:R-:W-:Y:S02]  /*2ae0*/  SEL R47, R8.reuse, R47, !P6 ;  /* 0x0000002f082f7207 */ /* 0x040fe40007000000 */
[C---:B------:R-:W-:Y:S02]  /*2af0*/  SEL R199, R8.reuse, R61, !P6 ;  /* 0x0000003d08c77207 */ /* 0x040fe40007000000 */
[C---:B------:R-:W-:Y:S02]  /*2b00*/  SEL R51, R8.reuse, R51, !P6 ;  /* 0x0000003308337207 */ /* 0x040fe40007000000 */
[C---:B------:R-:W-:Y:S02]  /*2b10*/  SEL R185, R8.reuse, R45, !P6 ;  /* 0x0000002d08b97207 */ /* 0x040fe40007000000 */
[C---:B------:R-:W-:Y:S02]  /*2b20*/  SEL R187, R8.reuse, R55, !P6 ;  /* 0x0000003708bb7207 */ /* 0x040fe40007000000 */
[----:B------:R-:W-:-:S02]  /*2b30*/  SEL R189, R8, R49, !P6 ;  /* 0x0000003108bd7207 */ /* 0x000fc40007000000 */
        /* <DEDUP_REMOVED lines=8> */
[----:B------:R-:W-:Y:S02]  /*2bc0*/  IADD3 R12, P5, PT, R173, R6, RZ ;  /* 0x00000006ad0c7210 */ /* 0x000fe40007fbe0ff */
[----:B------:R-:W-:Y:S01]  /*2bd0*/  SEL R11, R8, R183, !P6 ;  /* 0x000000b7080b7207 */ /* 0x000fe20007000000 */
[----:B------:R-:W-:Y:S01]  /*2be0*/  IMAD R8, R70, R5, RZ ;  /* 0x0000000546087224 */ /* 0x000fe200078e02ff */
[----:B------:R-:W-:Y:S01]  /*2bf0*/  ISETP.GT.AND P0, PT, R68, 0x1f, PT ;  /* 0x0000001f4400780c */ /* 0x000fe20003f04270 */
[----:B------:R-:W-:Y:S02]  /*2c00*/  IMAD.X R13, R175, 0x1, R7, P5 ;  /* 0x00000001af0d7824 */ /* 0x000fe400028e0607 */
[----:B------:R-:W-:Y:S01]  /*2c10*/  IMAD R177, R4, 0x1e, RZ ;  /* 0x0000001e04b17824 */ /* 0x000fe200078e02ff */
[----:B------:R-:W-:-:S02]  /*2c20*/  IADD3 R100, P5, PT, R8, UR22, RZ ;  /* 0x0000001608647c10 */ /* 0x000fc4000ffbe0ff */
[----:B------:R-:W-:Y:S02]  /*2c30*/  PRMT R44, RZ, 0x7610, R44 ;  /* 0x00007610ff2c7816 */ /* 0x000fe4000000002c */
[----:B------:R-:W-:Y:S02]  /*2c40*/  ISETP.LT.AND P0, PT, R70, R9, P0 ;  /* 0x000000094600720c */ /* 0x000fe40000701270 */
[----:B------:R-:W-:Y:S01]  /*2c50*/  LEA.HI.X.SX32 R46, R8, UR23, 0x1, P5 ;  /* 0x00000017082e7c11 */ /* 0x000fe2000a8f0eff */
[----:B------:R-:W-:Y:S01]  /*2c60*/  IMAD R181, R47, UR4, RZ ;  /* 0x000000042fb57c24 */ /* 0x000fe2000f8e02ff */
[----:B------:R-:W-:Y:S01]  /*2c70*/  SHF.R.U32.HI R9, RZ, 0x8, R10 ;  /* 0x00000008ff097819 */ /* 0x000fe2000001160a */
[----:B------:R-:W-:Y:S01]  /*2c80*/  IMAD R183, R51, UR4, RZ ;  /* 0x0000000433b77c24 */ /* 0x000fe2000f8e02ff */
[----:B------:R-:W-:Y:S01]  /*2c90*/  SHF.R.S32.HI R179, RZ, 0x1f, R177 ;  /* 0x0000001fffb37819 */ /* 0x000fe200000114b1 */
[----:B------:R-:W2:Y:S01]  /*2ca0*/  @P4 LDG.E.U8 R44, desc[UR16][R12.64] ;  /* 0x000000100c2c4981 */ /* 0x000ea2000c1e1100 */
[----:B------:R-:W-:-:S02]  /*2cb0*/  IADD3 R8, P5, PT, R177, R6, RZ ;  /* 0x00000006b1087210 */ /* 0x000fc40007fbe0ff */
[----:B------:R-:W-:Y:S01]  /*2cc0*/  LOP3.LUT P4, RZ, R9, 0x1, RZ, 0xc0, !PT ;  /* 0x0000000109ff7812 */ /* 0x000fe2000788c0ff */
[----:B------:R-:W-:Y:S02]  /*2cd0*/  IMAD R185, R185, UR4, RZ ;  /* 0x00000004b9b97c24 */ /* 0x000fe4000f8e02ff */
[----:B------:R-:W-:Y:S01]  /*2ce0*/  IMAD.X R9, R179, 0x1, R7, P5 ;  /* 0x00000001b3097824 */ /* 0x000fe200028e0607 */
[-C--:B------:R-:W-:Y:S01]  /*2cf0*/  IADD3 R72, P5, PT, R181, R100.reuse, RZ ;  /* 0x00000064b5487210 */ /* 0x080fe20007fbe0ff */
[----:B------:R-:W-:Y:S01]  /*2d00*/  IMAD R187, R187, UR4, RZ ;  /* 0x00000004bbbb7c24 */ /* 0x000fe2000f8e02ff */
[----:B------:R-:W-:Y:S01]  /*2d10*/  IADD3 R74, P6, PT, R183, R100, RZ ;  /* 0x00000064b74a7210 */ /* 0x000fe20007fde0ff */
[----:B------:R-:W-:Y:S01]  /*2d20*/  IMAD R189, R189, UR4, RZ ;  /* 0x00000004bdbd7c24 */ /* 0x000fe2000f8e02ff */
[----:B------:R-:W-:Y:S01]  /*2d30*/  LEA.HI.X.SX32 R181, R181, R46, 0x1, P5 ;  /* 0x0000002eb5b57211 */ /* 0x000fe200028f0eff */
[----:B------:R-:W-:Y:S01]  /*2d40*/  IMAD R191, R191, UR4, RZ ;  /* 0x00000004bfbf7c24 */ /* 0x000fe2000f8e02ff */
[----:B------:R-:W-:-:S02]  /*2d50*/  IADD3 R76, P5, PT, R185, R100, RZ ;  /* 0x00000064b94c7210 */ /* 0x000fc40007fbe0ff */
[----:B------:R-:W-:Y:S02]  /*2d60*/  LEA.HI.X.SX32 R183, R183, R46, 0x1, P6 ;  /* 0x0000002eb7b77211 */ /* 0x000fe400030f0eff */
[----:B------:R-:W-:Y:S01]  /*2d70*/  IADD3 R78, P6, PT, R187, R100, RZ ;  /* 0x00000064bb4e7210 */ /* 0x000fe20007fde0ff */
[----:B------:R-:W-:Y:S01]  /*2d80*/  IMAD R193, R193, UR4, RZ ;  /* 0x00000004c1c17c24 */ /* 0x000fe2000f8e02ff */
[----:B------:R-:W-:Y:S01]  /*2d90*/  LEA.HI.X.SX32 R185, R185, R46, 0x1, P5 ;  /* 0x0000002eb9b97211 */ /* 0x000fe200028f0eff */
[----:B------:R-:W-:Y:S01]  /*2da0*/  IMAD R199, R199, UR4, RZ ;  /* 0x00000004c7c77c24 */ /* 0x000fe2000f8e02ff */
[----:B------:R-:W-:Y:S02]  /*2db0*/  IADD3 R80, P5, PT, R189, R100, RZ ;  /* 0x00000064bd507210 */ /* 0x000fe40007fbe0ff */
[----:B------:R-:W-:Y:S02]  /*2dc0*/  LEA.HI.X.SX32 R187, R187, R46, 0x1, P6 ;  /* 0x0000002ebbbb7211 */ /* 0x000fe400030f0eff */
        /* <DEDUP_REMOVED lines=24> */
[----:B------:R-:W-:-:S02]  /*2f50*/  IADD3 R94, P6, PT, R207, R100, RZ ;  /* 0x00000064cf5e7210 */ /* 0x000fc40007fde0ff */
[----:B------:R-:W-:Y:S02]  /*2f60*/  LEA.HI.X.SX32 R211, R211, R46, 0x1, P5 ;  /* 0x0000002ed3d37211 */ /* 0x000fe400028f0eff */
[----:B------:R-:W-:Y:S02]  /*2f70*/  IADD3 R98, P5, PT, R209, R100, RZ ;  /* 0x00000064d1627210 */ /* 0x000fe40007fbe0ff */
[----:B------:R-:W-:Y:S02]  /*2f80*/  LEA.HI.X.SX32 R207, R207, R46, 0x1, P6 ;  /* 0x0000002ecfcf7211 */ /* 0x000fe400030f0eff */
[----:B------:R-:W-:Y:S02]  /*2f90*/  SHF.R.U32.HI R10, RZ, 0x1, R10 ;  /* 0x00000001ff0a7819 */ /* 0x000fe4000001160a */
[----:B------:R-:W-:Y:S02]  /*2fa0*/  IADD3 R100, P6, PT, R11, R100, RZ ;  /* 0x000000640b647210 */ /* 0x000fe40007fde0ff */
[----:B------:R-:W-:-:S02]  /*2fb0*/  LEA.HI.X.SX32 R209, R209, R46, 0x1, P5 ;  /* 0x0000002ed1d17211 */ /* 0x000fc400028f0eff */
[----:B------:R-:W-:Y:S02]  /*2fc0*/  PRMT R48, RZ, 0x7610, R48 ;  /* 0x00007610ff307816 */ /* 0x000fe40000000030 */
[----:B------:R-:W-:Y:S01]  /*2fd0*/  LOP3.LUT P5, RZ, R10, 0x1, RZ, 0xc0, !PT ;  /* 0x000000010aff7812 */ /* 0x000fe200078ac0ff */
[----:B------:R-:W-:Y:S01]  /*2fe0*/  @P0 IMAD.MOV.U32 R10, RZ, RZ, R72 ;  /* 0x000000ffff0a0224 */ /* 0x000fe200078e0048 */
[----:B------:R-:W-:Y:S01]  /*2ff0*/  LEA.HI.X.SX32 R205, R11, R46, 0x1, P6 ;  /* 0x0000002e0bcd7211 */ /* 0x000fe200030f0eff */
[----:B------:R-:W-:Y:S01]  /*3000*/  @P0 IMAD.MOV.U32 R11, RZ, RZ, R181 ;  /* 0x000000ffff0b0224 */ /* 0x000fe200078e00b5 */
[----:B------:R-:W-:-:S04]  /*3010*/  PRMT R50, RZ, 0x7610, R50 ;  /* 0x00007610ff327816 */ /* 0x000fc80000000032 */
[----:B------:R0:W5:Y:S01]  /*3020*/  @P0 LDG.E.U8 R48, desc[UR16][R10.64] ;  /* 0x000000100a300981 */ /* 0x000162000c1e1100 */
[----:B------:R-:W-:Y:S01]  /*3030*/  PRMT R52, RZ, 0x7610, R52 ;  /* 0x00007610ff347816 */ /* 0x000fe20000000034 */
[----:B0-----:R-:W-:Y:S02]  /*3040*/  @P0 IMAD.MOV.U32 R10, RZ, RZ, R76 ;  /* 0x000000ffff0a0224 */ /* 0x001fe400078e004c */
[----:B------:R-:W-:-:S05]  /*3050*/  @P0 IMAD.MOV.U32 R11, RZ, RZ, R185 ;  /* 0x000000ffff0b0224 */ /* 0x000fca00078e00b9 */
        /* <DEDUP_REMOVED lines=9> */
[----:B------:R-:W-:Y:S02]  /*30f0*/  PRMT R58, RZ, 0x7610, R58 ;  /* 0x00007610ff3a7816 */ /* 0x000fe4000000003a */
[----:B------:R-:W-:Y:S01]  /*3100*/  PRMT R46, RZ, 0x7610, R46 ;  /* 0x00007610ff2e7816 */ /* 0x000fe2000000002e */
[C---:B------:R-:W-:Y:S02]  /*3110*/  IMAD R213, R4.reuse, 0x17, RZ ;  /* 0x0000001704d57824 */ /* 0x040fe400078e02ff */
[----:B------:R-:W-:-:S03]  /*3120*/  IMAD R215, R4, 0x1f, RZ ;  /* 0x0000001f04d77824 */ /* 0x000fc600078e02ff */
[----:B------:R-:W5:Y:S01]  /*3130*/  @P5 LDG.E.U8 R46, desc[UR16][R8.64] ;  /* 0x00000010082e5981 */ /* 0x000f62000c1e1100 */
[----:B0-----:R-:W-:Y:S02]  /*3140*/  @P0 IMAD.MOV.U32 R10, RZ, RZ, R88 ;  /* 0x000000ffff0a0224 */ /* 0x001fe400078e0058 */
[----:B------:R-:W-:-:S05]  /*3150*/  @P0 IMAD.MOV.U32 R11, RZ, RZ, R203 ;  /* 0x000000ffff0b0224 */ /* 0x000fca00078e00cb */
[----:B------:R0:W5:Y:S01]  /*3160*/  @P0 LDG.E.U8 R56, desc[UR16][R10.64] ;  /* 0x000000100a380981 */ /* 0x000162000c1e1100 */
[----:B------:R-:W-:Y:S01]  /*3170*/  SHF.R.S32.HI R217, RZ, 0x1f, R213 ;  /* 0x0000001fffd97819 */ /* 0x000fe200000114d5 */
[----:B0-----:R-:W-:Y:S02]  /*3180*/  @P0 IMAD.MOV.U32 R10, RZ, RZ, R90 ;  /* 0x000000ffff0a0224 */ /* 0x001fe400078e005a */
[----:B------:R-:W-:-:S05]  /*3190*/  @P0 IMAD.MOV.U32 R11, RZ, RZ, R201 ;  /* 0x000000ffff0b0224 */ /* 0x000fca00078e00c9 */
[----:B------:R0:W5:Y:S01]  /*31a0*/  @P0 LDG.E.U8 R58, desc[UR16][R10.64] ;  /* 0x000000100a3a0981 */ /* 0x000162000c1e1100 */
[----:B------:R-:W-:Y:S02]  /*31b0*/  SHF.R.S32.HI R219, RZ, 0x1f, R215 ;  /* 0x0000001fffdb7819 */ /* 0x000fe400000114d7 */
[----:B0-----:R-:W-:-:S05]  /*31c0*/  IADD3 R10, P5, PT, R213, R6, RZ ;  /* 0x00000006d50a7210 */ /* 0x001fca0007fbe0ff */
[----:B------:R-:W-:Y:S01]  /*31d0*/  IMAD.X R11, R217, 0x1, R7, P5 ;  /* 0x00000001d90b7824 */ /* 0x000fe200028e0607 */
[----:B------:R-:W-:Y:S02]  /*31e0*/  IADD3 R6, P5, PT, R215, R6, RZ ;  /* 0x00000006d7067210 */ /* 0x000fe40007fbe0ff */
[----:B------:R-:W-:-:S03]  /*31f0*/  PRMT R45, RZ, 0x7610, R45 ;  /* 0x00007610ff2d7816 */ /* 0x000fc6000000002d */
[----:B------:R-:W-:Y:S01]  /*3200*/  IMAD.X R7, R219, 0x1, R7, P5 ;  /* 0x00000001db077824 */ /* 0x000fe200028e0607 */
[----:B------:R-:W-:-:S04]  /*3210*/  PRMT R51, RZ, 0x7610, R51 ;  /* 0x00007610ff337816 */ /* 0x000fc80000000033 */
[----:B------:R0:W5:Y:S01]  /*3220*/  @!P2 LDG.E.U8 R45, desc[UR16][R6.64] ;  /* 0x00000010062da981 */ /* 0x000162000c1e1100 */
[----:B------:R-:W-:Y:S01]  /*3230*/  PRMT R60, RZ, 0x7610, R60 ;  /* 0x00007610ff3c7816 */ /* 0x000fe2000000003c */
[----:B------:R-:W-:Y:S01]  /*3240*/  @P0 IMAD.MOV.U32 R12, RZ, RZ, R92 ;  /* 0x000000ffff0c0224 */ /* 0x000fe200078e005c */
[----:B------:R-:W-:Y:S01]  /*3250*/  PRMT R47, RZ, 0x7610, R47 ;  /* 0x00007610ff2f7816 */ /* 0x000fe2000000002f */
[----:B------:R-:W-:Y:S01]  /*3260*/  @P0 IMAD.MOV.U32 R13, RZ, RZ, R211 ;  /* 0x000000ffff0d0224 */ /* 0x000fe200078e00d3 */
[----:B------:R-:W-:Y:S01]  /*3270*/  PRMT R53, RZ, 0x7610, R53 ;  /* 0x00007610ff357816 */ /* 0x000fe20000000035 */
[----:B------:R-:W-:Y:S02]  /*3280*/  @P0 IMAD.MOV.U32 R8, RZ, RZ, R74 ;  /* 0x000000ffff080224 */ /* 0x000fe400078e004a */
[----:B------:R-:W-:Y:S01]  /*3290*/  @P0 IMAD.MOV.U32 R9, RZ, RZ, R183 ;  /* 0x000000ffff090224 */ /* 0x000fe200078e00b7 */
[----:B------:R-:W-:Y:S01]  /*32a0*/  PRMT R62, RZ, 0x7610, R62 ;  /* 0x00007610ff3e7816 */ /* 0x000fe2000000003e */
[----:B0-----:R-:W-:Y:S01]  /*32b0*/  @P0 IMAD.MOV.U32 R6, RZ, RZ, R82 ;  /* 0x000000ffff060224 */ /* 0x001fe200078e0052 */
[----:B------:R0:W5:Y:S01]  /*32c0*/  @P0 LDG.E.U8 R60, desc[UR16][R12.64] ;  /* 0x000000100c3c0981 */ /* 0x000162000c1e1100 */
[----:B------:R-:W-:Y:S01]  /*32d0*/  @P0 IMAD.MOV.U32 R7, RZ, RZ, R191 ;  /* 0x000000ffff070224 */ /* 0x000fe200078e00bf */
[----:B------:R-:W-:-:S02]  /*32e0*/  PRMT R49, RZ, 0x7610, R49 ;  /* 0x00007610ff317816 */ /* 0x000fc40000000031 */
[----:B------:R1:W5:Y:S04]  /*32f0*/  @P0 LDG.E.U8 R47, desc[UR16][R8.64] ;  /* 0x00000010082f0981 */ /* 0x000368000c1e1100 */
[----:B------:R3:W5:Y:S01]  /*3300*/  @P0 LDG.E.U8 R51, desc[UR16][R6.64] ;  /* 0x0000001006330981 */ /* 0x000762000c1e1100 */
[----:B------:R-:W-:Y:S01]  /*3310*/  PRMT R55, RZ, 0x7610, R55 ;  /* 0x00007610ff377816 */ /* 0x000fe20000000037 */
[----:B0-----:R-:W-:Y:S02]  /*3320*/  @P0 IMAD.MOV.U32 R12, RZ, RZ, R98 ;  /* 0x000000ffff0c0224 */ /* 0x001fe400078e0062 */
[----:B------:R-:W-:Y:S02]  /*3330*/  @P0 IMAD.MOV.U32 R13, RZ, RZ, R209 ;  /* 0x000000ffff0d0224 */ /* 0x000fe400078e00d1 */
[----:B-1----:R-:W-:-:S02]  /*3340*/  @P0 IMAD.MOV.U32 R8, RZ, RZ, R78 ;  /* 0x000000ffff080224 */ /* 0x002fc400078e004e */
[----:B------:R-:W-:Y:S01]  /*3350*/  @P0 IMAD.MOV.U32 R9, RZ, RZ, R187 ;  /* 0x000000ffff090224 */ /* 0x000fe200078e00bb */
[----:B------:R0:W5:Y:S01]  /*3360*/  @P0 LDG.E.U8 R62, desc[UR16][R12.64] ;  /* 0x000000100c3e0981 */ /* 0x000162000c1e1100 */
[----:B---3--:R-:W-:Y:S02]  /*3370*/  @P0 IMAD.MOV.U32 R6, RZ, RZ, R198 ;  /* 0x000000ffff060224 */ /* 0x008fe400078e00c6 */
[----:B------:R-:W-:Y:S01]  /*3380*/  @P0 IMAD.MOV.U32 R7, RZ, RZ, R199 ;  /* 0x000000ffff070224 */ /* 0x000fe200078e00c7 */
[----:B------:R1:W3:Y:S04]  /*3390*/  @P0 LDG.E.U8 R49, desc[UR16][R8.64] ;  /* 0x0000001008310981 */ /* 0x0002e8000c1e1100 */
[----:B------:R4:W3:Y:S01]  /*33a0*/  @P0 LDG.E.U8 R53, desc[UR16][R6.64] ;  /* 0x0000001006350981 */ /* 0x0008e2000c1e1100 */
[----:B0-----:R-:W-:-:S02]  /*33b0*/  PRMT R13, RZ, 0x7610, R13 ;  /* 0x00007610ff0d7816 */ /* 0x001fc4000000000d */
[----:B-1----:R-:W-:-:S04]  /*33c0*/  PRMT R9, RZ, 0x7610, R9 ;  /* 0x00007610ff097816 */ /* 0x002fc80000000009 */
[----:B------:R0:W3:Y:S01]  /*33d0*/  @P4 LDG.E.U8 R13, desc[UR16][R10.64] ;  /* 0x000000100a0d4981 */ /* 0x0000e2000c1e1100 */
[----:B----4-:R-:W-:Y:S02]  /*33e0*/  @P0 IMAD.MOV.U32 R6, RZ, RZ, R86 ;  /* 0x000000ffff060224 */ /* 0x010fe400078e0056 */
[----:B------:R-:W-:-:S05]  /*33f0*/  @P0 IMAD.MOV.U32 R7, RZ, RZ, R197 ;  /* 0x000000ffff070224 */ /* 0x000fca00078e00c5 */
[----:B------:R1:W4:Y:S01]  /*3400*/  @P0 LDG.E.U8 R55, desc[UR16][R6.64] ;  /* 0x0000001006370981 */ /* 0x000322000c1e1100 */
[----:B0-----:R-:W-:Y:S01]  /*3410*/  PRMT R11, RZ, 0x7610, R11 ;  /* 0x00007610ff0b7816 */ /* 0x001fe2000000000b */
[----:B-1----:R-:W-:Y:S02]  /*3420*/  @P0 IMAD.MOV.U32 R6, RZ, RZ, R96 ;  /* 0x000000ffff060224 */ /* 0x002fe400078e0060 */
[----:B------:R-:W-:-:S05]  /*3430*/  @P0 IMAD.MOV.U32 R7, RZ, RZ, R195 ;  /* 0x000000ffff070224 */ /* 0x000fca00078e00c3 */
[----:B------:R0:W4:Y:S01]  /*3440*/  @P0 LDG.E.U8 R9, desc[UR16][R6.64] ;  /* 0x0000001006090981 */ /* 0x000122000c1e1100 */
[----:B------:R-:W-:Y:S01]  /*3450*/  PRMT R57, RZ, 0x7610, R57 ;  /* 0x00007610ff397816 */ /* 0x000fe20000000039 */
[----:B0-----:R-:W-:Y:S02]  /*3460*/  @P0 IMAD.MOV.U32 R6, RZ, RZ, R94 ;  /* 0x000000ffff060224 */ /* 0x001fe400078e005e */
[----:B------:R-:W-:-:S05]  /*3470*/  @P0 IMAD.MOV.U32 R7, RZ, RZ, R207 ;  /* 0x000000ffff070224 */ /* 0x000fca00078e00cf */
[----:B------:R0:W4:Y:S02]  /*3480*/  @P0 LDG.E.U8 R11, desc[UR16][R6.64] ;  /* 0x00000010060b0981 */ /* 0x000124000c1e1100 */
[----:B0-----:R-:W-:Y:S02]  /*3490*/  @P0 IMAD.MOV.U32 R6, RZ, RZ, R100 ;  /* 0x000000ffff060224 */ /* 0x001fe400078e0064 */
[----:B------:R-:W-:-:S05]  /*34a0*/  @P0 IMAD.MOV.U32 R7, RZ, RZ, R205 ;  /* 0x000000ffff070224 */ /* 0x000fca00078e00cd */
[----:B------:R-:W4:Y:S01]  /*34b0*/  @P0 LDG.E.U8 R57, desc[UR16][R6.64] ;  /* 0x0000001006390981 */ /* 0x000f22000c1e1100 */
[----:B------:R-:W-:-:S04]  /*34c0*/  @!UP0 UIADD3 UR4, UPT, UPT, -UR7, 0x100000, URZ ;  /* 0x0010000007048890 */ /* 0x000fc8000fffe1ff */
[----:B------:R-:W-:Y:S02]  /*34d0*/  @!UP0 USHF.L.U32 UR5, UR4, 0xb, URZ ;  /* 0x0000000b04058899 */ /* 0x000fe400080006ff */
[----:B------:R-:W-:Y:S01]  /*34e0*/  @!UP0 USHF.L.U32 UR4, UR4, 0x1, URZ ;  /* 0x0000000104048899 */ /* 0x000fe200080006ff */
[----:B------:R-:W-:Y:S01]  /*34f0*/  VOTEU.ALL UP0, P3 ;  /* 0x0000000000ff7886 */ /* 0x000fe20001800000 */
[C---:B------:R-:W-:Y:S02]  /*3500*/  LOP3.LUT R102, R3.reuse, 0x10, RZ, 0x3c, !PT ;  /* 0x0000001003667812 */ /* 0x040fe400078e3cff */
[C---:B------:R-:W-:Y:S02]  /*3510*/  LOP3.LUT R104, R3.reuse, 0x20, RZ, 0x3c, !PT ;  /* 0x0000002003687812 */ /* 0x040fe400078e3cff */
[C---:B------:R-:W-:Y:S02]  /*3520*/  LOP3.LUT R106, R3.reuse, 0x30, RZ, 0x3c, !PT ;  /* 0x00000030036a7812 */ /* 0x040fe400078e3cff */
[----:B------:R-:W-:-:S02]  /*3530*/  LOP3.LUT R108, R3, 0x40, RZ, 0x3c, !PT ;  /* 0x00000040036c7812 */ /* 0x000fc400078e3cff */
[C---:B------:R-:W-:Y:S02]  /*3540*/  LOP3.LUT R221, R3.reuse, 0x50, RZ, 0x3c, !PT ;  /* 0x0000005003dd7812 */ /* 0x040fe400078e3cff */
[----:B------:R0:W1:Y:S01]  /*3550*/  @!UP0 SYNCS.EXCH.64 URZ, [UR18+0x3008], UR4 ;  /* 0x0030080412ff85b2 */ /* 0x0000620008000100 */
[----:B------:R0:W-:Y:S01]  /*3560*/  STS.U8 [R3+UR18], R18 ;  /* 0x0000001203007988 */ /* 0x0001e20008000012 */
[----:B------:R-:W-:-:S03]  /*3570*/  LOP3.LUT R223, R3, 0x60, RZ, 0x3c, !PT ;  /* 0x0000006003df7812 */ /* 0x000fc600078e3cff */
[----:B--2---:R0:W-:Y:S01]  /*3580*/  STS.U8 [R3+UR18+0x400], R24 ;  /* 0x0004001803007988 */ /* 0x0041e20008000012 */
[----:B------:R-:W-:-:S03]  /*3590*/  LOP3.LUT R110, R3, 0x70, RZ, 0x3c, !PT ;  /* 0x00000070036e7812 */ /* 0x000fc600078e3cff */
[----:B------:R0:W-:Y:S04]  /*35a0*/  STS.U8 [R3+UR18+0x800], R26 ;  /* 0x0008001a03007988 */ /* 0x0001e80008000012 */
        /* <DEDUP_REMOVED lines=21> */
[----:B-----5:R0:W-:Y:S04]  /*3700*/  STS.U8 [R223+UR18+0x300], R22 ;  /* 0x00030016df007988 */ /* 0x0201e80008000012 */
[----:B------:R0:W-:Y:S04]  /*3710*/  STS.U8 [R223+UR18+0x700], R30 ;  /* 0x0007001edf007988 */ /* 0x0001e80008000012 */
[----:B------:R0:W-:Y:S01]  /*3720*/  STS.U8 [R223+UR18+0xb00], R39 ;  /* 0x000b0027df007988 */ /* 0x0001e20008000012 */
[----:B------:R-:W-:-:S04]  /*3730*/  ISETP.NE.U32.AND P0, PT, RZ, UR8, PT ;  /* 0x00000008ff007c0c */ /* 0x000fc8000bf05070 */
[C---:B------:R-:W-:Y:S01]  /*3740*/  ISETP.LT.OR P2, PT, R68.reuse, 0x20, P0 ;  /* 0x000000204400780c */ /* 0x040fe20000741670 */
[----:B------:R0:W-:Y:S04]  /*3750*/  STS.U8 [R223+UR18+0xf00], R46 ;  /* 0x000f002edf007988 */ /* 0x0001e80008000012 */
[----:B------:R0:W-:Y:S04]  /*3760*/  STS.U8 [R110+UR18+0x380], R23 ;  /* 0x000380176e007988 */ /* 0x0001e80008000012 */
[----:B------:R0:W-:Y:S01]  /*3770*/  STS.U8 [R110+UR18+0x780], R33 ;  /* 0x000780216e007988 */ /* 0x0001e20008000012 */
[----:B------:R-:W-:-:S03]  /*3780*/  ISETP.GE.AND P4, PT, R68, 0x40, PT ;  /* 0x000000404400780c */ /* 0x000fc60003f86270 */
[----:B------:R0:W-:Y:S04]  /*3790*/  STS.U8 [R110+UR18+0xf80], R45 ;  /* 0x000f802d6e007988 */ /* 0x0001e80008000012 */
[----:B---3--:R0:W-:Y:S04]  /*37a0*/  STS.U8 [R110+UR18+0xb80], R13 ;  /* 0x000b800d6e007988 */ /* 0x0081e80008000012 */
        /* <DEDUP_REMOVED lines=12> */
[----:B----4-:R0:W-:Y:S04]  /*3870*/  STS.U8 [R102+UR18+0x2480], R55 ;  /* 0x0024803766007988 */ /* 0x0101e80008000012 */
[----:B------:R0:W-:Y:S04]  /*3880*/  STS.U8 [R102+UR18+0x2580], R9 ;  /* 0x0025800966007988 */ /* 0x0001e80008000012 */
[----:B------:R0:W-:Y:S04]  /*3890*/  STS.U8 [R102+UR18+0x2680], R11 ;  /* 0x0026800b66007988 */ /* 0x0001e80008000012 */
[----:B------:R0:W-:Y:S01]  /*38a0*/  STS.U8 [R102+UR18+0x2780], R57 ;  /* 0x0027803966007988 */ /* 0x0001e20008000012 */
[----:B-1----:R1:W-:Y:S06]  /*38b0*/  MEMBAR.ALL.CTA ;  /* 0x0000000000007992 */ /* 0x0023ec0000008000 */
[----:B-1----:R-:W1:Y:S02]  /*38c0*/  FENCE.VIEW.ASYNC.S ;  /* 0x00000000000073c6 */ /* 0x002e640000000000 */
[----:B-1----:R-:W-:Y:S06]  /*38d0*/  BAR.SYNC.DEFER_BLOCKING 0x0 ;  /* 0x0000000000007b1d */ /* 0x002fec0000010000 */
[----:B------:R-:W-:Y:S05]  /*38e0*/  @P2 BRA `(.L_x_6) ;  /* 0x00000000003c2947 */ /* 0x000fea0003800000 */
[----:B0-----:R-:W-:Y:S02]  /*38f0*/  UIADD3 UR4, UPT, UPT, UR18, 0x2000, URZ ;  /* 0x0000200012047890 */ /* 0x001fe4000fffe0ff */
[----:B------:R-:W-:Y:S02]  /*3900*/  USHF.R.U32.HI UR6, URZ, 0x4, UR18 ;  /* 0x00000004ff067899 */ /* 0x000fe40008011612 */
[----:B------:R-:W-:Y:S02]  /*3910*/  USHF.R.U32.HI UR4, URZ, 0x4, UR4 ;  /* 0x00000004ff047899 */ /* 0x000fe40008011604 */
[----:B------:R-:W-:Y:S02]  /*3920*/  USGXT.U32 UR6, UR6, 0xe ;  /* 0x0000000e0606789a */ /* 0x000fe40008000000 */
[----:B------:R-:W-:Y:S01]  /*3930*/  USGXT.U32 UR8, UR4, 0xe ;  /* 0x0000000e0408789a */ /* 0x000fe20008000000 */
[----:B------:R-:W-:Y:S02]  /*3940*/  UMOV UR5, URZ ;  /* 0x000000ff00057c82 */ /* 0x000fe40008000000 */
[----:B------:R-:W-:Y:S01]  /*3950*/  UMOV UR4, UR10 ;  /* 0x0000000a00047c82 */ /* 0x000fe20008000000 */
[----:B------:R-:W-:Y:S01]  /*3960*/  UMOV UR14, 0x0 ;  /* 0x00000000000e7882 */ /* 0x000fe20000000000 */
[----:B------:R-:W-:Y:S01]  /*3970*/  UMOV UR15, 0x8108490 ;  /* 0x08108490000f7882 */ /* 0x000fe20000000000 */
[----:B------:R-:W-:Y:S01]  /*3980*/  UMOV UR7, 0x40004040 ;  /* 0x4000404000077882 */ /* 0x000fe20000000000 */
[----:B------:R-:W-:Y:S01]  /*3990*/  UMOV UR9, 0xc0004010 ;  /* 0xc000401000097882 */ /* 0x000fe20000000000 */
[----:B------:R-:W-:Y:S01]  /*39a0*/  UMOV UR4, UR4 ;  /* 0x0000000400047c82 */ /* 0x000fe20008000000 */
[----:B------:R1:W-:Y:S01]  /*39b0*/  UTCQMMA gdesc[UR6], gdesc[UR8], tmem[UR19], tmem[UR14], idesc[UR15], !UPT ;  /* 0x00ff0e08060075ea */ /* 0x0003e2000f800313 */
[----:B------:R1:W-:Y:S01]  /*39c0*/  UTCBAR [UR4], URZ ;  /* 0x000000ff040073e9 */ /* 0x0003e200080000ff */
[----:B------:R-:W-:-:S02]  /*39d0*/  NOP ;  /* 0x0000000000007918 */ /* 0x000fc40000000000 */
.L_x_6:
[----:B01----:R-:W-:Y:S01]  /*39e0*/  UMOV UR4, URZ ;  /* 0x000000ff00047c82 */ /* 0x003fe20008000000 */
[----:B------:R-:W-:Y:S05]  /*39f0*/  @!P4 BRA `(.L_x_7) ;  /* 0x000000140060c947 */ /* 0x000fea0003800000 */
[----:B------:R-:W-:Y:S01]  /*3a00*/  SHF.R.S32.HI R7, RZ, 0x1f, R68 ;  /* 0x0000001fff077819 */ /* 0x000fe20000011444 */
[----:B------:R-:W-:Y:S01]  /*3a10*/  IMAD.SHL.U32 R112, R4, 0x20, RZ ;  /* 0x0000002004707824 */ /* 0x000fe200078e00ff */
[----:B------:R-:W-:Y:S01]  /*3a20*/  UIADD3 UR5, UPT, UPT, UR18, 0x2800, URZ ;  /* 0x0000280012057890 */ /* 0x000fe2000fffe0ff */
[----:B------:R-:W-:Y:S01]  /*3a30*/  IMAD.SHL.U32 R227, R5, 0x20, RZ ;  /* 0x0000002005e37824 */ /* 0x000fe200078e00ff */
[----:B------:R-:W-:Y:S01]  /*3a40*/  LEA.HI R7, R7, R68, RZ, 0x5 ;  /* 0x0000004407077211 */ /* 0x000fe200078f28ff */
[----:B------:R-:W-:Y:S01]  /*3a50*/  UIADD3 UR4, UPT, UPT, UR18, 0x1000, URZ ;  /* 0x0000100012047890 */ /* 0x000fe2000fffe0ff */
[--C-:B------:R-:W-:Y:S01]  /*3a60*/  IADD3 R114, P2, P4, R15, UR20, R112.reuse ;  /* 0x000000140f727c10 */ /* 0x100fe2000fc5e070 */
[----:B------:R-:W-:Y:S01]  /*3a70*/  USHF.R.U32.HI UR5, URZ, 0x4, UR5 ;  /* 0x00000004ff057899 */ /* 0x000fe20008011605 */
[----:B------:R-:W-:Y:S01]  /*3a80*/  SHF.R.S32.HI R7, RZ, 0x5, R7 ;  /* 0x00000005ff077819 */ /* 0x000fe20000011407 */
[----:B------:R-:W-:Y:S01]  /*3a90*/  USHF.R.U32.HI UR4, URZ, 0x4, UR4 ;  /* 0x00000004ff047899 */ /* 0x000fe20008011604 */
[----:B------:R-:W-:Y:S01]  /*3aa0*/  SHF.R.S32.HI R225, RZ, 0x1f, R112 ;  /* 0x0000001fffe17819 */ /* 0x000fe20000011470 */
[----:B------:R-:W-:Y:S01]  /*3ab0*/  IMAD.MOV.U32 R4, RZ, RZ, RZ ;  /* 0x000000ffff047224 */ /* 0x000fe200078e00ff */
[----:B------:R-:W-:Y:S01]  /*3ac0*/  VIMNMX R7, PT, PT, R7, 0x2, !PT ;  /* 0x0000000207077848 */ /* 0x000fe20007fe0100 */
[----:B------:R-:W-:Y:S01]  /*3ad0*/  USGXT.U32 UR14, UR5, 0xe ;  /* 0x0000000e050e789a */ /* 0x000fe20008000000 */
[----:B------:R-:W-:Y:S01]  /*3ae0*/  IADD3.X R116, PT, PT, R14, UR21, R225, P2, P4 ;  /* 0x000000150e747c10 */ /* 0x000fe200097e84e1 */
[----:B------:R-:W0:Y:S01]  /*3af0*/  LDCU UR20, c[0x0][0x3a8] ;  /* 0x00007500ff1477ac */ /* 0x000e220008000800 */
[----:B------:R-:W-:Y:S01]  /*3b00*/  SHF.R.S32.HI R118, RZ, 0x1f, R227 ;  /* 0x0000001fff767819 */ /* 0x000fe200000114e3 */
[----:B------:R-:W-:Y:S01]  /*3b10*/  VIADD R120, R7, 0xffffffff ;  /* 0xffffffff07787836 */ /* 0x000fe20000000000 */
[----:B------:R-:W-:Y:S01]  /*3b20*/  USGXT.U32 UR8, UR4, 0xe ;  /* 0x0000000e0408789a */ /* 0x000fe20008000000 */
[----:B------:R-:W-:Y:S01]  /*3b30*/  UMOV UR13, UR10 ;  /* 0x0000000a000d7c82 */ /* 0x000fe20008000000 */
[----:B------:R-:W-:Y:S01]  /*3b40*/  UMOV UR15, 0x1 ;  /* 0x00000001000f7882 */ /* 0x000fe20000000000 */
[----:B------:R-:W-:-:S09]  /*3b50*/  UMOV UR5, URZ ;  /* 0x000000ff00057c82 */ /* 0x000fd20008000000 */
.L_x_10:
[----:B------:R-:W-:Y:S01]  /*3b60*/  IMAD.U32 R122, R4, -0x80000000, RZ ;  /* 0x80000000047a7824 */ /* 0x000fe200078e00ff */
[-C--:B------:R-:W-:Y:S02]  /*3b70*/  IADD3 R4, P6, PT, R215, R114.reuse, RZ ;  /* 0x00000072d7047210 */ /* 0x080fe40007fde0ff */
[-C--:B------:R-:W-:Y:S02]  /*3b80*/  IADD3 R6, P4, PT, R177, R114.reuse, RZ ;  /* 0x00000072b1067210 */ /* 0x080fe40007f9e0ff */
[-C--:B------:R-:W-:Y:S01]  /*3b90*/  IADD3 R8, P2, PT, R173, R114.reuse, RZ ;  /* 0x00000072ad087210 */ /* 0x080fe20007f5e0ff */
[--C-:B------:R-:W-:Y:S01]  /*3ba0*/  IMAD.X R5, R219, 0x1, R116.reuse, P6 ;  /* 0x00000001db057824 */ /* 0x100fe200030e0674 */
        /* <DEDUP_REMOVED lines=30> */
[----:B------:R-:W1:Y:S01]  /*3d90*/  SYNCS.PHASECHK.TRANS64.TRYWAIT P6, [UR13], R122 ;  /* 0x0000007aff0075a7 */ /* 0x000e6200080c110d */
        /* <DEDUP_REMOVED lines=22> */
[----:B------:R-:W-:Y:S01]  /*3f00*/  IADD3 R62, P4, PT, R69, R114, RZ ;  /* 0x00000072453e7210 */ /* 0x000fe20007f9e0ff */
[--C-:B------:R-:W-:Y:S01]  /*3f10*/  IMAD.X R59, R79, 0x1, R116.reuse, P2 ;  /* 0x000000014f3b7824 */ /* 0x100fe200010e0674 */
[----:B0-----:R-:W-:Y:S01]  /*3f20*/  IADD3 R64, P2, PT, R114, UR20, RZ ;  /* 0x0000001472407c10 */ /* 0x001fe2000ff5e0ff */
[--C-:B------:R-:W-:Y:S01]  /*3f30*/  IMAD.X R61, R75, 0x1, R116.reuse, P5 ;  /* 0x000000014b3d7824 */ /* 0x100fe200028e0674 */
[C---:B------:R-:W-:Y:S01]  /*3f40*/  ISETP.GT.AND P5, PT, R66.reuse, 0x1, PT ;  /* 0x000000014200780c */ /* 0x040fe20003fa4270 */
[--C-:B------:R-:W-:Y:S01]  /*3f50*/  IMAD.X R63, R71, 0x1, R116.reuse, P4 ;  /* 0x00000001473f7824 */ /* 0x100fe200020e0674 */
[C---:B------:R-:W-:Y:S01]  /*3f60*/  ISETP.GT.AND P4, PT, R66.reuse, 0x2, PT ;  /* 0x000000024200780c */ /* 0x040fe20003f84270 */
[----:B------:R-:W-:Y:S01]  /*3f70*/  IMAD.X R65, R67, 0x1, R116, P2 ;  /* 0x0000000143417824 */ /* 0x000fe200010e0674 */
[----:B------:R-:W-:-:S02]  /*3f80*/  ISETP.GT.AND P2, PT, R66, 0x3, PT ;  /* 0x000000034200780c */ /* 0x000fc40003f44270 */
[----:B------:R-:W-:Y:S01]  /*3f90*/  PRMT R231, RZ, 0x7610, R231 ;  /* 0x00007610ffe77816 */ /* 0x000fe200000000e7 */
[----:B-1----:R-:W-:Y:S10]  /*3fa0*/  @!P6 BRA `(.L_x_8) ;  /* 0x00000030007ce947 */ /* 0x002ff40003800000 */
.L_x_16:
[C---:B------:R-:W-:Y:S01]  /*3fb0*/  ISETP.GT.AND P6, PT, R66.reuse, 0x4, PT ;  /* 0x000000044200780c */ /* 0x040fe20003fc4270 */
[----:B------:R0:W2:Y:S01]  /*3fc0*/  @P5 LDG.E.U8 R231, desc[UR16][R64.64] ;  /* 0x0000001040e75981 */ /* 0x0000a2000c1e1100 */
[----:B------:R-:W-:Y:S02]  /*3fd0*/  PRMT R229, RZ, 0x7610, R229 ;  /* 0x00007610ffe57816 */ /* 0x000fe400000000e5 */
[----:B------:R-:W-:Y:S02]  /*3fe0*/  PRMT R233, RZ, 0x7610, R233 ;  /* 0x00007610ffe97816 */ /* 0x000fe400000000e9 */
[----:B------:R-:W-:Y:S02]  /*3ff0*/  PRMT R235, RZ, 0x7610, R235 ;  /* 0x00007610ffeb7816 */ /* 0x000fe400000000eb */
[----:B------:R1:W3:Y:S01]  /*4000*/  @P4 LDG.E.U8 R229, desc[UR16][R62.64] ;  /* 0x000000103ee54981 */ /* 0x0002e2000c1e1100 */
[----:B------:R-:W-:-:S03]  /*4010*/  ISETP.GT.AND P4, PT, R66, 0x6, PT ;  /* 0x000000064200780c */ /* 0x000fc60003f84270 */
[----:B------:R4:W5:Y:S01]  /*4020*/  @P2 LDG.E.U8 R233, desc[UR16][R60.64] ;  /* 0x000000103ce92981 */ /* 0x000962000c1e1100 */
[----:B------:R-:W-:-:S03]  /*4030*/  ISETP.GT.AND P2, PT, R66, 0x7, PT ;  /* 0x000000074200780c */ /* 0x000fc60003f44270 */
[----:B------:R-:W2:Y:S01]  /*4040*/  @P6 LDG.E.U8 R235, desc[UR16][R58.64] ;  /* 0x000000103aeb6981 */ /* 0x000ea2000c1e1100 */
[C---:B------:R-:W-:Y:S02]  /*4050*/  ISETP.GT.AND P6, PT, R66.reuse, 0x8, PT ;  /* 0x000000084200780c */ /* 0x040fe40003fc4270 */
[----:B------:R-:W-:Y:S02]  /*4060*/  ISETP.GT.AND P5, PT, R66, 0x5, PT ;  /* 0x000000054200780c */ /* 0x000fe40003fa4270 */
[----:B0-----:R-:W-:Y:S02]  /*4070*/  PRMT R64, RZ, 0x7610, R64 ;  /* 0x00007610ff407816 */ /* 0x001fe40000000040 */
[----:B-1----:R-:W-:Y:S02]  /*4080*/  PRMT R63, RZ, 0x7610, R63 ;  /* 0x00007610ff3f7816 */ /* 0x002fe4000000003f */
[----:B----4-:R-:W-:Y:S02]  /*4090*/  PRMT R60, RZ, 0x7610, R60 ;  /* 0x00007610ff3c7816 */ /* 0x010fe4000000003c */
[----:B------:R0:W4:Y:S01]  /*40a0*/  @P4 LDG.E.U8 R64, desc[UR16][R54.64] ;  /* 0x0000001036404981 */ /* 0x000122000c1e1100 */
[----:B------:R-:W-:-:S02]  /*40b0*/  PRMT R122, RZ, 0x7610, R122 ;  /* 0x00007610ff7a7816 */ /* 0x000fc4000000007a */
[C---:B------:R-:W-:Y:S01]  /*40c0*/  ISETP.GT.AND P4, PT, R66.reuse, 0xa, PT ;  /* 0x0000000a4200780c */ /* 0x040fe20003f84270 */
[----:B------:R1:W2:Y:S01]  /*40d0*/  @P2 LDG.E.U8 R63, desc[UR16][R52.64] ;  /* 0x00000010343f2981 */ /* 0x0002a2000c1e1100 */
[----:B------:R-:W-:-:S03]  /*40e0*/  ISETP.GT.AND P2, PT, R66, 0xb, PT ;  /* 0x0000000b4200780c */ /* 0x000fc60003f44270 */
[----:B------:R-:W2:Y:S01]  /*40f0*/  @P6 LDG.E.U8 R60, desc[UR16][R50.64] ;  /* 0x00000010323c6981 */ /* 0x000ea2000c1e1100 */
[C---:B------:R-:W-:Y:S02]  /*4100*/  ISETP.GT.AND P6, PT, R66.reuse, 0xc, PT ;  /* 0x0000000c4200780c */ /* 0x040fe40003fc4270 */
[----:B0-----:R-:W-:Y:S01]  /*4110*/  PRMT R55, RZ, 0x7610, R55 ;  /* 0x00007610ff377816 */ /* 0x001fe20000000037 */
[----:B------:R0:W3:Y:S01]  /*4120*/  @P5 LDG.E.U8 R122, desc[UR16][R56.64] ;  /* 0x00000010387a5981 */ /* 0x0000e2000c1e1100 */
[----:B------:R-:W-:Y:S02]  /*4130*/  ISETP.GT.AND P5, PT, R66, 0x9, PT ;  /* 0x000000094200780c */ /* 0x000fe40003fa4270 */
[----:B-1----:R-:W-:Y:S02]  /*4140*/  PRMT R53, RZ, 0x7610, R53 ;  /* 0x00007610ff357816 */ /* 0x002fe40000000035 */
[----:B------:R-:W-:Y:S01]  /*4150*/  PRMT R59, RZ, 0x7610, R59 ;  /* 0x00007610ff3b7816 */ /* 0x000fe2000000003b */
[----:B------:R1:W3:Y:S01]  /*4160*/  @P2 LDG.E.U8 R55, desc[UR16][R44.64] ;  /* 0x000000102c372981 */ /* 0x0002e2000c1e1100 */
[----:B0-----:R-:W-:-:S03]  /*4170*/  PRMT R57, RZ, 0x7610, R57 ;  /* 0x00007610ff397816 */ /* 0x001fc60000000039 */
[----:B------:R-:W3:Y:S01]  /*4180*/  @P6 LDG.E.U8 R53, desc[UR16][R42.64] ;  /* 0x000000102a356981 */ /* 0x000ee2000c1e1100 */
[C---:B------:R-:W-:Y:S02]  /*4190*/  ISETP.GT.AND P2, PT, R66.reuse, 0xf, PT ;  /* 0x0000000f4200780c */ /* 0x040fe40003f44270 */
[C---:B------:R-:W-:Y:S01]  /*41a0*/  ISETP.GT.AND P6, PT, R66.reuse, 0x10, PT ;  /* 0x000000104200780c */ /* 0x040fe20003fc4270 */
[----:B------:R0:W3:Y:S04]  /*41b0*/  @P5 LDG.E.U8 R59, desc[UR16][R48.64] ;  /* 0x00000010303b5981 */ /* 0x0000e8000c1e1100 */
[----:B------:R0:W3:Y:S01]  /*41c0*/  @P4 LDG.E.U8 R57, desc[UR16][R46.64] ;  /* 0x000000102e394981 */ /* 0x0000e2000c1e1100 */
[C---:B------:R-:W-:Y:S02]  /*41d0*/  ISETP.GT.AND P4, PT, R66.reuse, 0xe, PT ;  /* 0x0000000e4200780c */ /* 0x040fe40003f84270 */
[----:B------:R-:W-:-:S02]  /*41e0*/  ISETP.GT.AND P5, PT, R66, 0xd, PT ;  /* 0x0000000d4200780c */ /* 0x000fc40003fa4270 */
[----:B-1----:R-:W-:Y:S02]  /*41f0*/  PRMT R44, RZ, 0x7610, R44 ;  /* 0x00007610ff2c7816 */ /* 0x002fe4000000002c */
[----:B0-----:R-:W-:Y:S02]  /*4200*/  PRMT R48, RZ, 0x7610, R48 ;  /* 0x00007610ff307816 */ /* 0x001fe40000000030 */
[----:B------:R-:W-:Y:S02]  /*4210*/  PRMT R47, RZ, 0x7610, R47 ;  /* 0x00007610ff2f7816 */ /* 0x000fe4000000002f */
[----:B------:R-:W3:Y:S01]  /*4220*/  @P6 LDG.E.U8 R44, desc[UR16][R34.64] ;  /* 0x00000010222c6981 */ /* 0x000ee2000c1e1100 */
[----:B------:R-:W-:-:S03]  /*4230*/  PRMT R50, RZ, 0x7610, R50 ;  /* 0x00007610ff327816 */ /* 0x000fc60000000032 */
[----:B------:R0:W4:Y:S01]  /*4240*/  @P4 LDG.E.U8 R48, desc[UR16][R38.64] ;  /* 0x0000001026304981 */ /* 0x000122000c1e1100 */
[----:B------:R-:W-:-:S03]  /*4250*/  ISETP.GT.AND P4, PT, R66, 0x12, PT ;  /* 0x000000124200780c */ /* 0x000fc60003f84270 */
[----:B------:R1:W4:Y:S01]  /*4260*/  @P2 LDG.E.U8 R47, desc[UR16][R36.64] ;  /* 0x00000010242f2981 */ /* 0x000322000c1e1100 */
[C---:B------:R-:W-:Y:S02]  /*4270*/  ISETP.GT.AND P2, PT, R66.reuse, 0x13, PT ;  /* 0x000000134200780c */ /* 0x040fe40003f44270 */
[C---:B------:R-:W-:Y:S01]  /*4280*/  ISETP.GT.AND P6, PT, R66.reuse, 0x14, PT ;  /* 0x000000144200780c */ /* 0x040fe20003fc4270 */
[----:B------:R1:W4:Y:S01]  /*4290*/  @P5 LDG.E.U8 R50, desc[UR16][R40.64] ;  /* 0x0000001028325981 */ /* 0x000322000c1e1100 */
[----:B------:R-:W-:Y:S02]  /*42a0*/  ISETP.GT.AND P5, PT, R66, 0x11, PT ;  /* 0x000000114200780c */ /* 0x000fe40003fa4270 */
[----:B0-----:R-:W-:Y:S02]  /*42b0*/  PRMT R39, RZ, 0x7610, R39 ;  /* 0x00007610ff277816 */ /* 0x001fe40000000027 */
[----:B-1----:R-:W-:Y:S02]  /*42c0*/  PRMT R37, RZ, 0x7610, R37 ;  /* 0x00007610ff257816 */ /* 0x002fe40000000025 */
[----:B------:R-:W-:-:S03]  /*42d0*/  PRMT R41, RZ, 0x7610, R41 ;  /* 0x00007610ff297816 */ /* 0x000fc60000000029 */
[----:B------:R0:W4:Y:S01]  /*42e0*/  @P2 LDG.E.U8 R39, desc[UR16][R28.64] ;  /* 0x000000101c272981 */ /* 0x000122000c1e1100 */
[----:B------:R-:W-:Y:S02]  /*42f0*/  PRMT R43, RZ, 0x7610, R43 ;  /* 0x00007610ff2b7816 */ /* 0x000fe4000000002b */
[C---:B------:R-:W-:Y:S01]  /*4300*/  ISETP.GT.AND P2, PT, R66.reuse, 0x17, PT ;  /* 0x000000174200780c */ /* 0x040fe20003f44270 */
[----:B------:R-:W4:Y:S01]  /*4310*/  @P6 LDG.E.U8 R37, desc[UR16][R26.64] ;  /* 0x000000101a256981 */ /* 0x000f22000c1e1100 */
[----:B------:R-:W-:-:S03]  /*4320*/  ISETP.GT.AND P6, PT, R66, 0x18, PT ;  /* 0x000000184200780c */ /* 0x000fc60003fc4270 */
[----:B------:R1:W4:Y:S01]  /*4330*/  @P4 LDG.E.U8 R41, desc[UR16][R30.64] ;  /* 0x000000101e294981 */ /* 0x000322000c1e1100 */
[----:B------:R-:W-:-:S03]  /*4340*/  ISETP.GT.AND P4, PT, R66, 0x16, PT ;  /* 0x000000164200780c */ /* 0x000fc60003f84270 */
[----:B------:R1:W4:Y:S01]  /*4350*/  @P5 LDG.E.U8 R43, desc[UR16][R32.64] ;  /* 0x00000010202b5981 */ /* 0x000322000c1e1100 */
[----:B------:R-:W-:Y:S02]  /*4360*/  ISETP.GT.AND P5, PT, R66, 0x15, PT ;  /* 0x000000154200780c */ /* 0x000fe40003fa4270 */
[----:B0-----:R-:W-:Y:S02]  /*4370*/  PRMT R28, RZ, 0x7610, R28 ;  /* 0x00007610ff1c7816 */ /* 0x001fe4000000001c */
[----:B-1----:R-:W-:Y:S02]  /*4380*/  PRMT R31, RZ, 0x7610, R31 ;  /* 0x00007610ff1f7816 */ /* 0x002fe4000000001f */
[----:B------:R-:W-:Y:S02]  /*4390*/  PRMT R34, RZ, 0x7610, R34 ;  /* 0x00007610ff227816 */ /* 0x000fe40000000022 */
[----:B------:R-:W4:Y:S01]  /*43a0*/  @P6 LDG.E.U8 R28, desc[UR16][R18.64] ;  /* 0x00000010121c6981 */ /* 0x000f22000c1e1100 */
[----:B------:R-:W-:-:S03]  /*43b0*/  PRMT R32, RZ, 0x7610, R32 ;  /* 0x00007610ff207816 */ /* 0x000fc60000000020 */
[----:B------:R0:W5:Y:S01]  /*43c0*/  @P2 LDG.E.U8 R31, desc[UR16][R20.64] ;  /* 0x00000010141f2981 */ /* 0x000162000c1e1100 */
[----:B------:R-:W-:-:S03]  /*43d0*/  ISETP.GT.AND P2, PT, R66, 0x1b, PT ;  /* 0x0000001b4200780c */ /* 0x000fc60003f44270 */
[----:B------:R1:W5:Y:S01]  /*43e0*/  @P4 LDG.E.U8 R32, desc[UR16][R22.64] ;  /* 0x0000001016204981 */ /* 0x000362000c1e1100 */
[C---:B------:R-:W-:Y:S02]  /*43f0*/  ISETP.GT.AND P4, PT, R66.reuse, 0x1a, PT ;  /* 0x0000001a4200780c */ /* 0x040fe40003f84270 */
[C---:B------:R-:W-:Y:S01]  /*4400*/  ISETP.GT.AND P6, PT, R66.reuse, 0x1c, PT ;  /* 0x0000001c4200780c */ /* 0x040fe20003fc4270 */
[----:B------:R1:W5:Y:S01]  /*4410*/  @P5 LDG.E.U8 R34, desc[UR16][R24.64] ;  /* 0x0000001018225981 */ /* 0x000362000c1e1100 */
[----:B------:R-:W-:Y:S02]  /*4420*/  ISETP.GT.AND P5, PT, R66, 0x19, PT ;  /* 0x000000194200780c */ /* 0x000fe40003fa4270 */
[----:B0-----:R-:W-:Y:S02]  /*4430*/  PRMT R21, RZ, 0x7610, R21 ;  /* 0x00007610ff157816 */ /* 0x001fe40000000015 */
[----:B-1----:R-:W-:Y:S02]  /*4440*/  PRMT R23, RZ, 0x7610, R23 ;  /* 0x00007610ff177816 */ /* 0x002fe40000000017 */
[----:B------:R-:W-:-:S04]  /*4450*/  PRMT R25, RZ, 0x7610, R25 ;  /* 0x00007610ff197816 */ /* 0x000fc80000000019 */
[----:B------:R-:W5:Y:S01]  /*4460*/  @P2 LDG.E.U8 R23, desc[UR16][R12.64] ;  /* 0x000000100c172981 */ /* 0x000f62000c1e1100 */
[----:B------:R-:W-:Y:S02]  /*4470*/  PRMT R27, RZ, 0x7610, R27 ;  /* 0x00007610ff1b7816 */ /* 0x000fe4000000001b */
[C---:B------:R-:W-:Y:S01]  /*4480*/  ISETP.GT.AND P2, PT, R66.reuse, 0x1f, PT ;  /* 0x0000001f4200780c */ /* 0x040fe20003f44270 */
[----:B------:R0:W5:Y:S01]  /*4490*/  @P4 LDG.E.U8 R25, desc[UR16][R14.64] ;  /* 0x000000100e194981 */ /* 0x000162000c1e1100 */
[----:B------:R-:W-:-:S03]  /*44a0*/  ISETP.GT.AND P4, PT, R66, 0x1e, PT ;  /* 0x0000001e4200780c */ /* 0x000fc60003f84270 */
[----:B------:R-:W5:Y:S01]  /*44b0*/  @P6 LDG.E.U8 R21, desc[UR16][R10.64] ;  /* 0x000000100a156981 */ /* 0x000f62000c1e1100 */
[----:B------:R-:W-:-:S03]  /*44c0*/  ISETP.GT.AND P6, PT, R66, RZ, PT ;  /* 0x000000ff4200720c */ /* 0x000fc60003fc4270 */
[----:B------:R1:W5:Y:S01]  /*44d0*/  @P5 LDG.E.U8 R27, desc[UR16][R16.64] ;  /* 0x00000010101b5981 */ /* 0x000362000c1e1100 */
[----:B0-----:R-:W-:Y:S02]  /*44e0*/  PRMT R15, RZ, 0x7610, R15 ;  /* 0x00007610ff0f7816 */ /* 0x001fe4000000000f */
[----:B------:R-:W-:Y:S02]  /*44f0*/  PRMT R12, RZ, 0x7610, R12 ;  /* 0x00007610ff0c7816 */ /* 0x000fe4000000000c */
[----:B-1----:R-:W-:Y:S02]  /*4500*/  PRMT R16, RZ, 0x7610, R16 ;  /* 0x00007610ff107816 */ /* 0x002fe40000000010 */
[----:B------:R0:W5:Y:S01]  /*4510*/  @P2 LDG.E.U8 R15, desc[UR16][R4.64] ;  /* 0x00000010040f2981 */ /* 0x000162000c1e1100 */
[----:B------:R-:W-:-:S03]  /*4520*/  ISETP.GT.AND P5, PT, R66, 0x1d, PT ;  /* 0x0000001d4200780c */ /* 0x000fc60003fa4270 */
[----:B------:R1:W5:Y:S01]  /*4530*/  @P4 LDG.E.U8 R16, desc[UR16][R6.64] ;  /* 0x0000001006104981 */ /* 0x000362000c1e1100 */
[C---:B------:R-:W-:Y:S01]  /*4540*/  IADD3 R72, P4, PT, R227.reuse, R72, RZ ;  /* 0x00000048e3487210 */ /* 0x040fe20007f9e0ff */
[----:B0-----:R-:W-:Y:S02]  /*4550*/  @P6 IMAD.MOV.U32 R4, RZ, RZ, R114 ;  /* 0x000000ffff046224 */ /* 0x001fe400078e0072 */
[----:B------:R-:W-:Y:S01]  /*4560*/  @P6 IMAD.MOV.U32 R5, RZ, RZ, R116 ;  /* 0x000000ffff056224 */ /* 0x000fe200078e0074 */
[C---:B------:R-:W-:Y:S01]  /*4570*/  IADD3 R78, P2, PT, R227.reuse, R78, RZ ;  /* 0x0000004ee34e7210 */ /* 0x040fe20007f5e0ff */
[----:B------:R-:W-:Y:S01]  /*4580*/  IMAD.X R181, R118, 0x1, R181, P4 ;  /* 0x0000000176b57824 */ /* 0x000fe200020e06b5 */
[C---:B------:R-:W-:Y:S02]  /*4590*/  IADD3 R76, P4, PT, R227.reuse, R76, RZ ;  /* 0x0000004ce34c7210 */ /* 0x040fe40007f9e0ff */
[----:B------:R0:W5:Y:S01]  /*45a0*/  @P6 LDG.E.U8 R12, desc[UR16][R4.64] ;  /* 0x00000010040c6981 */ /* 0x000162000c1e1100 */
[----:B------:R-:W-:-:S02]  /*45b0*/  IADD3 R74, P6, PT, R227, R74, RZ ;  /* 0x0000004ae34a7210 */ /* 0x000fc40007fde0ff */
[----:B------:R-:W-:Y:S01]  /*45c0*/  PRMT R18, RZ, 0x7610, R18 ;  /* 0x00007610ff127816 */ /* 0x000fe20000000012 */
[C---:B------:R-:W-:Y:S01]  /*45d0*/  IMAD.X R185, R118.reuse, 0x1, R185, P4 ;  /* 0x0000000176b97824 */ /* 0x040fe200020e06b9 */
[C---:B------:R-:W-:Y:S01]  /*45e0*/  IADD3 R82, P4, PT, R227.reuse, R82, RZ ;  /* 0x00000052e3527210 */ /* 0x040fe20007f9e0ff */
[C---:B------:R-:W-:Y:S01]  /*45f0*/  IMAD.X R183, R118.reuse, 0x1, R183, P6 ;  /* 0x0000000176b77824 */ /* 0x040fe200030e06b7 */
[C---:B------:R-:W-:Y:S01]  /*4600*/  IADD3 R80, P6, PT, R227.reuse, R80, RZ ;  /* 0x00000050e3507210 */ /* 0x040fe20007fde0ff */
[C---:B------:R-:W-:Y:S01]  /*4610*/  IMAD.X R187, R118.reuse, 0x1, R187, P2 ;  /* 0x0000000176bb7824 */ /* 0x040fe200010e06bb */
[C---:B------:R-:W-:Y:S01]  /*4620*/  IADD3 R84, P2, PT, R227.reuse, R84, RZ ;  /* 0x00000054e3547210 */ /* 0x040fe20007f5e0ff */
[----:B------:R0:W5:Y:S01]  /*4630*/  @P5 LDG.E.U8 R18, desc[UR16][R8.64] ;  /* 0x0000001008125981 */ /* 0x000162000c1e1100 */
[C---:B------:R-:W-:Y:S01]  /*4640*/  IMAD.X R191, R118.reuse, 0x1, R191, P4 ;  /* 0x0000000176bf7824 */ /* 0x040fe200020e06bf */
[----:B------:R-:W-:Y:S01]  /*4650*/  BAR.SYNC.DEFER_BLOCKING 0x0 ;  /* 0x0000000000007b1d */ /* 0x000fe20000010000 */
[C---:B------:R-:W-:Y:S01]  /*4660*/  IMAD.X R189, R118.reuse, 0x1, R189, P6 ;  /* 0x0000000176bd7824 */ /* 0x040fe200030e06bd */
[C---:B------:R-:W-:Y:S01]  /*4670*/  IADD3 R198, P6, PT, R227.reuse, R198, RZ ;  /* 0x000000c6e3c67210 */ /* 0x040fe20007fde0ff */
[----:B------:R-:W-:Y:S01]  /*4680*/  IMAD.X R193, R118, 0x1, R193, P2 ;  /* 0x0000000176c17824 */ /* 0x000fe200010e06c1 */
[----:B------:R-:W-:-:S02]  /*4690*/  IADD3 R86, P2, PT, R227, R86, RZ ;  /* 0x00000056e3567210 */ /* 0x000fc40007f5e0ff */
[C---:B------:R-:W-:Y:S02]  /*46a0*/  IADD3 R88, P4, PT, R227.reuse, R88, RZ ;  /* 0x00000058e3587210 */ /* 0x040fe40007f9e0ff */
[----:B------:R-:W-:Y:S01]  /*46b0*/  ISETP.GE.AND P5, PT, R70, R66, PT ;  /* 0x000000424600720c */ /* 0x000fe20003fa6270 */
[C---:B------:R-:W-:Y:S01]  /*46c0*/  IMAD.X R199, R118.reuse, 0x1, R199, P6 ;  /* 0x0000000176c77824 */ /* 0x040fe200030e06c7 */
[C---:B------:R-:W-:Y:S01]  /*46d0*/  IADD3 R90, P6, PT, R227.reuse, R90, RZ ;  /* 0x0000005ae35a7210 */ /* 0x040fe20007fde0ff */
        /* <DEDUP_REMOVED lines=9> */
[----:B------:R-:W-:Y:S01]  /*4770*/  IADD3 R100, P2, PT, R227, R100, RZ ;  /* 0x00000064e3647210 */ /* 0x000fe20007f5e0ff */
[----:B------:R-:W-:Y:S01]  /*4780*/  @!P5 IMAD.MOV.U32 R180, RZ, RZ, R72 ;  /* 0x000000ffffb4d224 */ /* 0x000fe200078e0048 */
[----:B------:R-:W-:Y:S01]  /*4790*/  PRMT R10, RZ, 0x7610, R10 ;  /* 0x00007610ff0a7816 */ /* 0x000fe2000000000a */
[----:B------:R-:W-:Y:S01]  /*47a0*/  @!P5 IMAD.MOV.U32 R184, RZ, RZ, R76 ;  /* 0x000000ffffb8d224 */ /* 0x000fe200078e004c */
[----:B-1----:R-:W-:Y:S01]  /*47b0*/  PRMT R6, RZ, 0x7610, R6 ;  /* 0x00007610ff067816 */ /* 0x002fe20000000006 */
[----:B------:R-:W-:Y:S01]  /*47c0*/  @!P5 IMAD.MOV.U32 R188, RZ, RZ, R80 ;  /* 0x000000ffffbcd224 */ /* 0x000fe200078e0050 */
[----:B0-----:R-:W-:Y:S01]  /*47d0*/  PRMT R4, RZ, 0x7610, R4 ;  /* 0x00007610ff047816 */ /* 0x001fe20000000004 */
[----:B------:R-:W-:Y:S01]  /*47e0*/  @!P5 IMAD.MOV.U32 R192, RZ, RZ, R84 ;  /* 0x000000ffffc0d224 */ /* 0x000fe200078e0054 */
[----:B------:R-:W-:Y:S01]  /*47f0*/  PRMT R8, RZ, 0x7610, R8 ;  /* 0x00007610ff087816 */ /* 0x000fe20000000008 */
        /* <DEDUP_REMOVED lines=16> */
[C---:B------:R-:W-:Y:S01]  /*4900*/  IMAD.X R195, R118.reuse, 0x1, R195, P6 ;  /* 0x0000000176c37824 */ /* 0x040fe200030e06c3 */
[----:B------:R-:W-:Y:S01]  /*4910*/  PRMT R13, RZ, 0x7610, R13 ;  /* 0x00007610ff0d7816 */ /* 0x000fe2000000000d */
[C---:B------:R-:W-:Y:S01]  /*4920*/  IMAD.X R207, R118.reuse, 0x1, R207, P4 ;  /* 0x0000000176cf7824 */ /* 0x040fe200020e06cf */
[----:B------:R-:W-:Y:S01]  /*4930*/  PRMT R17, RZ, 0x7610, R17 ;  /* 0x00007610ff117816 */ /* 0x000fe20000000011 */
[----:B------:R-:W-:Y:S01]  /*4940*/  IMAD.X R205, R118, 0x1, R205, P2 ;  /* 0x0000000176cd7824 */ /* 0x000fe200010e06cd */
[----:B------:R-:W-:Y:S01]  /*4950*/  PRMT R19, RZ, 0x7610, R19 ;  /* 0x00007610ff137816 */ /* 0x000fe20000000013 */
[----:B------:R-:W-:Y:S01]  /*4960*/  @!P5 IMAD.MOV.U32 R194, RZ, RZ, R96 ;  /* 0x000000ffffc2d224 */ /* 0x000fe200078e0060 */
[----:B------:R-:W-:Y:S01]  /*4970*/  PRMT R29, RZ, 0x7610, R29 ;  /* 0x00007610ff1d7816 */ /* 0x000fe2000000001d */
[----:B------:R-:W-:Y:S01]  /*4980*/  @!P5 IMAD.MOV.U32 R206, RZ, RZ, R94 ;  /* 0x000000ffffced224 */ /* 0x000fe200078e005e */
[----:B------:R-:W5:Y:S01]  /*4990*/  @!P5 LDG.E.U8 R10, desc[UR16][R180.64] ;  /* 0x00000010b40ad981 */ /* 0x000f62000c1e1100 */
[----:B------:R-:W-:-:S03]  /*49a0*/  @!P5 IMAD.MOV.U32 R204, RZ, RZ, R100 ;  /* 0x000000ffffccd224 */ /* 0x000fc600078e0064 */
[----:B------:R-:W5:Y:S04]  /*49b0*/  @!P5 LDG.E.U8 R6, desc[UR16][R184.64] ;  /* 0x00000010b806d981 */ /* 0x000f68000c1e1100 */
        /* <DEDUP_REMOVED lines=14> */
[----:B--2---:R0:W-:Y:S01]  /*4aa0*/  STS.U8 [R3+UR18+0x1400], R60 ;  /* 0x0014003c03007988 */ /* 0x0041e20008000012 */
[----:B------:R-:W-:-:S03]  /*4ab0*/  ULEA UR13, UR15, UR18, 0x3 ;  /* 0x000000120f0d7291 */ /* 0x000fc6000f8e18ff */
[----:B---3--:R0:W-:Y:S01]  /*4ac0*/  STS.U8 [R3+UR18+0x1800], R44 ;  /* 0x0018002c03007988 */ /* 0x0081e20008000012 */
[----:B------:R-:W-:Y:S01]  /*4ad0*/  UIADD3 UR13, UPT, UPT, UR13, 0x3000, URZ ;  /* 0x000030000d0d7890 */ /* 0x000fe2000fffe0ff */
[----:B------:R-:W-:Y:S02]  /*4ae0*/  UMOV UR4, UR5 ;  /* 0x0000000500047c82 */ /* 0x000fe40008000000 */
[----:B----4-:R0:W-:Y:S04]  /*4af0*/  STS.U8 [R3+UR18+0x1c00], R28 ;  /* 0x001c001c03007988 */ /* 0x0101e80008000012 */
[----:B-----5:R0:W-:Y:S04]  /*4b00*/  STS.U8 [R3+UR18+0x1000], R12 ;  /* 0x0010000c03007988 */ /* 0x0201e80008000012 */
        /* <DEDUP_REMOVED lines=43> */
[----:B------:R0:W-:Y:S01]  /*4dc0*/  STS.U8 [R102+UR18+0x2f80], R29 ;  /* 0x002f801d66007988 */ /* 0x0001e20008000012 */
[----:B------:R1:W-:Y:S06]  /*4dd0*/  MEMBAR.ALL.CTA ;  /* 0x0000000000007992 */ /* 0x0003ec0000008000 */
[----:B-1----:R-:W1:Y:S02]  /*4de0*/  FENCE.VIEW.ASYNC.S ;  /* 0x00000000000073c6 */ /* 0x002e640000000000 */
[----:B-1----:R-:W-:Y:S06]  /*4df0*/  BAR.SYNC.DEFER_BLOCKING 0x0 ;  /* 0x0000000000007b1d */ /* 0x002fec0000010000 */
[----:B------:R-:W-:Y:S05]  /*4e00*/  @P0 BRA `(.L_x_9) ;  /* 0x00000000002c0947 */ /* 0x000fea0003800000 */
[----:B------:R-:W-:Y:S01]  /*4e10*/  UMOV UR6, UR13 ;  /* 0x0000000d00067c82 */ /* 0x000fe20008000000 */
[----:B------:R-:W-:Y:S01]  /*4e20*/  UMOV UR7, URZ ;  /* 0x000000ff00077c82 */ /* 0x000fe20008000000 */
[----:B------:R-:W-:Y:S01]  /*4e30*/  UMOV UR9, 0x40004040 ;  /* 0x4000404000097882 */ /* 0x000fe20000000000 */
[----:B------:R-:W-:Y:S01]  /*4e40*/  UMOV UR10, UR14 ;  /* 0x0000000e000a7c82 */ /* 0x000fe20008000000 */
[----:B------:R-:W-:Y:S01]  /*4e50*/  UMOV UR11, 0xc0004010 ;  /* 0xc0004010000b7882 */ /* 0x000fe20000000000 */
[----:B------:R-:W-:Y:S01]  /*4e60*/  UMOV UR22, 0x0 ;  /* 0x0000000000167882 */ /* 0x000fe20000000000 */
[----:B------:R-:W-:Y:S01]  /*4e70*/  UMOV UR23, 0x8108490 ;  /* 0x0810849000177882 */ /* 0x000fe20000000000 */
[----:B------:R-:W-:Y:S01]  /*4e80*/  UMOV UR5, UR6 ;  /* 0x0000000600057c82 */ /* 0x000fe20008000000 */
[----:B------:R1:W-:Y:S01]  /*4e90*/  UTCQMMA gdesc[UR8], gdesc[UR10], tmem[UR19], tmem[UR22], idesc[UR23], UPT ;  /* 0x00ff160a080075ea */ /* 0x0003e2000b800313 */
[----:B------:R1:W-:Y:S01]  /*4ea0*/  UTCBAR [UR5], URZ ;  /* 0x000000ff050073e9 */ /* 0x0003e200080000ff */
[----:B------:R-:W-:-:S02]  /*4eb0*/  NOP ;  /* 0x0000000000007918 */ /* 0x000fc40000000000 */
.L_x_9:
[----:B------:R-:W-:Y:S01]  /*4ec0*/  VIADD R120, R120, 0xffffffff ;  /* 0xffffffff78787836 */ /* 0x000fe20000000000 */
[----:B------:R-:W-:Y:S01]  /*4ed0*/  UIADD3 UR15, UPT, UPT, UR15, 0x1, URZ ;  /* 0x000000010f0f7890 */ /* 0x000fe2000fffe0ff */
[----:B------:R-:W-:Y:S01]  /*4ee0*/  IADD3 R114, P4, PT, R112, R114, RZ ;  /* 0x0000007270727210 */ /* 0x000fe20007f9e0ff */
[----:B0-----:R-:W-:Y:S02]  /*4ef0*/  IMAD.U32 R4, RZ, RZ, UR4 ;  /* 0x00000004ff047e24 */ /* 0x001fe4000f8e00ff */
[----:B------:R-:W-:Y:S01]  /*4f00*/  ISETP.NE.U32.AND P2, PT, R120, RZ, PT ;  /* 0x000000ff7800720c */ /* 0x000fe20003f45070 */
[----:B------:R-:W-:Y:S01]  /*4f10*/  UISETP.GT.AND UP0, UPT, UR15, 0x1, UPT ;  /* 0x000000010f00788c */ /* 0x000fe2000bf04270 */
[----:B------:R-:W-:Y:S02]  /*4f20*/  VIADD R66, R66, 0xffffffe0 ;  /* 0xffffffe042427836 */ /* 0x000fe40000000000 */
[----:B------:R-:W-:Y:S01]  /*4f30*/  IMAD.X R116, R225, 0x1, R116, P4 ;  /* 0x00000001e1747824 */ /* 0x000fe200020e0674 */
[----:B-1----:R-:W-:-:S02]  /*4f40*/  USEL UR5, URZ, 0x1, !UP0 ;  /* 0x00000001ff057887 */ /* 0x002fc4000c000000 */
[----:B------:R-:W-:Y:S02]  /*4f50*/  USEL UR15, UR15, URZ, !UP0 ;  /* 0x000000ff0f0f7287 */ /* 0x000fe4000c000000 */
[----:B------:R-:W-:-:S04]  /*4f60*/  ULOP3.LUT UR5, UR4, UR5, URZ, 0x3c, !UPT ;  /* 0x0000000504057292 */ /* 0x000fc8000f8e3cff */
[----:B------:R-:W-:Y:S08]  /*4f70*/  @P2 BRA `(.L_x_10) ;  /* 0xffffffe800f82947 */ /* 0x000ff0000383ffff */
.L_x_7:
[----:B------:R-:W-:Y:S01]  /*4f80*/  ISETP.GE.AND P0, PT, R68, 0x20, PT ;  /* 0x000000204400780c */ /* 0x000fe20003f06270 */
[----:B------:R-:W0:Y:S01]  /*4f90*/  LDCU UR5, c[0x0][0x3b4] ;  /* 0x00007680ff0577ac */ /* 0x000e220008000800 */
[----:B------:R-:W1:Y:S01]  /*4fa0*/  LDCU UR6, c[0x0][0x3b8] ;  /* 0x00007700ff0677ac */ /* 0x000e620008000800 */
[----:B------:R-:W2:Y:S10]  /*4fb0*/  LDCU.128 UR8, c[0x0][0x390] ;  /* 0x00007200ff0877ac */ /* 0x000eb40008000c00 */
[----:B------:R-:W-:Y:S05]  /*4fc0*/  @!P0 BRA `(.L_x_11) ;  /* 0x0000000000108947 */ /* 0x000fea0003800000 */
[----:B------:R-:W-:-:S06]  /*4fd0*/  USHF.L.U32 UR4, UR4, 0x1f, URZ ;  /* 0x0000001f04047899 */ /* 0x000fcc00080006ff */
[----:B------:R-:W-:-:S04]  /*4fe0*/  IMAD.U32 R3, RZ, RZ, UR4 ;  /* 0x00000004ff037e24 */ /* 0x000fc8000f8e00ff */
[----:B------:R-:W3:Y:S02]  /*4ff0*/  SYNCS.PHASECHK.TRANS64.TRYWAIT P0, [UR13], R3 ;  /* 0x00000003ff0075a7 */ /* 0x000ee4000800110d */
[----:B---3--:R-:W-:Y:S05]  /*5000*/  @!P0 BRA `(.L_x_12) ;  /* 0x0000002000708947 */ /* 0x008fea0003800000 */
.L_x_11:
[----:B------:R-:W-:Y:S01]  /*5010*/  BAR.SYNC.DEFER_BLOCKING 0x0 ;  /* 0x0000000000007b1d */ /* 0x000fe20000010000 */
[----:B-1----:R-:W-:Y:S01]  /*5020*/  IMAD R69, R0, UR6, RZ ;  /* 0x0000000600457c24 */ /* 0x002fe2000f8e02ff */
[C---:B--2---:R-:W-:Y:S01]  /*5030*/  ISETP.GE.AND P0, PT, R2.reuse, UR10, PT ;  /* 0x0000000a02007c0c */ /* 0x044fe2000bf06270 */
[----:B0-----:R-:W-:Y:S02]  /*5040*/  IMAD R3, R2, UR5, RZ ;  /* 0x0000000502037c24 */ /* 0x001fe4000f8e02ff */
[----:B------:R-:W-:Y:S02]  /*5050*/  VIADD R71, R69, UR6 ;  /* 0x0000000645477c36 */ /* 0x000fe40008000000 */
[C---:B------:R-:W-:Y:S01]  /*5060*/  VIADD R68, R0.reuse, 0x2 ;  /* 0x0000000200447836 */ /* 0x040fe20000000000 */
[----:B------:R-:W-:Y:S01]  /*5070*/  IADD3 R2, P5, PT, R3, UR8, RZ ;  /* 0x0000000803027c10 */ /* 0x000fe2000ffbe0ff */
[----:B------:R-:W-:Y:S02]  /*5080*/  VIADD R73, R71, UR6 ;  /* 0x0000000647497c36 */ /* 0x000fe40008000000 */
[----:B------:R-:W-:Y:S01]  /*5090*/  VIADD R70, R0, 0x1 ;  /* 0x0000000100467836 */ /* 0x000fe20000000000 */
[----:B------:R-:W-:Y:S01]  /*50a0*/  LEA.HI.X.SX32 R3, R3, UR9, 0x1, P5 ;  /* 0x0000000903037c11 */ /* 0x000fe2000a8f0eff */
[----:B------:R-:W-:Y:S01]  /*50b0*/  VIADD R75, R73, UR6 ;  /* 0x00000006494b7c36 */ /* 0x000fe20008000000 */
[----:B------:R-:W-:Y:S01]  /*50c0*/  ISETP.LT.AND P4, PT, R68, UR11, !P0 ;  /* 0x0000000b44007c0c */ /* 0x000fe2000c781270 */
[----:B------:R-:W-:Y:S01]  /*50d0*/  VIADD R91, R0, 0x3 ;  /* 0x00000003005b7836 */ /* 0x000fe20000000000 */
[----:B------:R-:W-:Y:S01]  /*50e0*/  ISETP.LT.AND P2, PT, R70, UR11, !P0 ;  /* 0x0000000b46007c0c */ /* 0x000fe2000c741270 */
[----:B------:R-:W-:Y:S01]  /*50f0*/  VIADD R76, R75, UR6 ;  /* 0x000000064b4c7c36 */ /* 0x000fe20008000000 */
[----:B------:R-:W-:Y:S01]  /*5100*/  IADD3 R68, P6, PT, R71, R2, RZ ;  /* 0x0000000247447210 */ /* 0x000fe20007fde0ff */
[----:B------:R-:W-:-:S02]  /*5110*/  VIADD R94, R0, 0x4 ;  /* 0x00000004005e7836 */ /* 0x000fc40000000000 */
[----:B------:R-:W-:Y:S01]  /*5120*/  VIADD R77, R76, UR6 ;  /* 0x000000064c4d7c36 */ /* 0x000fe20008000000 */
[----:B------:R-:W0:Y:S02]  /*5130*/  @!P3 SYNCS.CCTL.IV [UR18+0x3000] ;  /* 0x00300000ff00b9b1 */ /* 0x000e240008000012 */
[----:B0-----:R-:W-:Y:S01]  /*5140*/  BAR.SYNC.DEFER_BLOCKING 0x0 ;  /* 0x0000000000007b1d */ /* 0x001fe20000010000 */
[----:B------:R-:W-:-:S04]  /*5150*/  VIADD R79, R77, UR6 ;  /* 0x000000064d4f7c36 */ /* 0x000fc80008000000 */
[----:B------:R-:W-:Y:S01]  /*5160*/  VIADD R81, R79, UR6 ;  /* 0x000000064f517c36 */ /* 0x000fe20008000000 */
[----:B------:R-:W0:Y:S03]  /*5170*/  LDTM.x64 R4, tmem[UR12] ;  /* 0x0000000c000479ee */ /* 0x000e260008340000 */
[----:B------:R-:W-:-:S04]  /*5180*/  VIADD R83, R81, UR6 ;  /* 0x0000000651537c36 */ /* 0x000fc80008000000 */
[----:B------:R-:W-:-:S04]  /*5190*/  VIADD R85, R83, UR6 ;  /* 0x0000000653557c36 */ /* 0x000fc80008000000 */
[----:B------:R-:W-:-:S04]  /*51a0*/  VIADD R87, R85, UR6 ;  /* 0x0000000655577c36 */ /* 0x000fc80008000000 */
[----:B------:R-:W-:Y:S01]  /*51b0*/  VIADD R89, R87, UR6 ;  /* 0x0000000657597c36 */ /* 0x000fe20008000000 */
[----:B------:R-:W1:Y:S03]  /*51c0*/  @!P3 SYNCS.CCTL.IV [UR18+0x3008] ;  /* 0x00300800ff00b9b1 */ /* 0x000e660008000012 */
[----:B------:R-:W-:Y:S01]  /*51d0*/  VIADD R92, R89, UR6 ;  /* 0x00000006595c7c36 */ /* 0x000fe20008000000 */
[----:B------:R-:W-:Y:S01]  /*51e0*/  NOP ;  /* 0x0000000000007918 */ /* 0x000fe20000000000 */
[----:B0-----:R-:W-:Y:S02]  /*51f0*/  F2FP.SATFINITE.E5M2.F32.PACK_AB_MERGE_C R93, R5, R4, RZ ;  /* 0x00000004055d723e */ /* 0x001fe400048060ff */
[----:B------:R-:W-:Y:S02]  /*5200*/  IADD3 R4, P5, PT, R69, R2, RZ ;  /* 0x0000000245047210 */ /* 0x000fe40007fbe0ff */
[----:B------:R-:W-:Y:S01]  /*5210*/  F2FP.SATFINITE.E5M2.F32.PACK_AB_MERGE_C R7, R7, R6, RZ ;  /* 0x000000060707723e */ /* 0x000fe200048060ff */
[----:B------:R-:W-:Y:S01]  /*5220*/  VIADD R6, R0, 0x5 ;  /* 0x0000000500067836 */ /* 0x000fe20000000000 */
[----:B------:R-:W-:-:S02]  /*5230*/  LEA.HI.X.SX32 R5, R69, R3, 0x1, P5 ;  /* 0x0000000345057211 */ /* 0x000fc400028f0eff */
[-C--:B------:R-:W-:Y:S02]  /*5240*/  IADD3 R70, P5, PT, R73, R2.reuse, RZ ;  /* 0x0000000249467210 */ /* 0x080fe40007fbe0ff */
[-C--:B------:R-:W-:Y:S02]  /*5250*/  LEA.HI.X.SX32 R69, R71, R3.reuse, 0x1, P6 ;  /* 0x0000000347457211 */ /* 0x080fe400030f0eff */
[-C--:B------:R-:W-:Y:S02]  /*5260*/  IADD3 R72, P6, PT, R75, R2.reuse, RZ ;  /* 0x000000024b487210 */ /* 0x080fe40007fde0ff */
[-C--:B------:R-:W-:Y:S02]  /*5270*/  LEA.HI.X.SX32 R71, R73, R3.reuse, 0x1, P5 ;  /* 0x0000000349477211 */ /* 0x080fe400028f0eff */
[----:B------:R-:W-:Y:S02]  /*5280*/  IADD3 R74, P5, PT, R76, R2, RZ ;  /* 0x000000024c4a7210 */ /* 0x000fe40007fbe0ff */
[----:B------:R-:W-:-:S02]  /*5290*/  LEA.HI.X.SX32 R73, R75, R3, 0x1, P6 ;  /* 0x000000034b497211 */ /* 0x000fc400030f0eff */
[-C--:B------:R-:W-:Y:S02]  /*52a0*/  LEA.HI.X.SX32 R75, R76, R3.reuse, 0x1, P5 ;  /* 0x000000034c4b7211 */ /* 0x080fe400028f0eff */
[-C--:B------:R-:W-:Y:S02]  /*52b0*/  IADD3 R76, P3, PT, R77, R2.reuse, RZ ;  /* 0x000000024d4c7210 */ /* 0x080fe40007f7e0ff */
[-C--:B------:R-:W-:Y:S02]  /*52c0*/  IADD3 R78, P5, PT, R79, R2.reuse, RZ ;  /* 0x000000024f4e7210 */ /* 0x080fe40007fbe0ff */
[----:B------:R-:W-:Y:S02]  /*52d0*/  IADD3 R80, P6, PT, R81, R2, RZ ;  /* 0x0000000251507210 */ /* 0x000fe40007fde0ff */
[-C--:B------:R-:W-:Y:S02]  /*52e0*/  LEA.HI.X.SX32 R77, R77, R3.reuse, 0x1, P3 ;  /* 0x000000034d4d7211 */ /* 0x080fe400018f0eff */
[----:B------:R-:W-:-:S02]  /*52f0*/  LEA.HI.X.SX32 R79, R79, R3, 0x1, P5 ;  /* 0x000000034f4f7211 */ /* 0x000fc400028f0eff */
[-C--:B------:R-:W-:Y:S02]  /*5300*/  IADD3 R82, P3, PT, R83, R2.reuse, RZ ;  /* 0x0000000253527210 */ /* 0x080fe40007f7e0ff */
[----:B------:R-:W-:Y:S02]  /*5310*/  ISETP.LT.AND P5, PT, R0, UR11, !P0 ;  /* 0x0000000b00007c0c */ /* 0x000fe4000c7a1270 */
[-C--:B------:R-:W-:Y:S02]  /*5320*/  LEA.HI.X.SX32 R81, R81, R3.reuse, 0x1, P6 ;  /* 0x0000000351517211 */ /* 0x080fe400030f0eff */
[-C--:B------:R-:W-:Y:S02]  /*5330*/  IADD3 R84, P6, PT, R85, R2.reuse, RZ ;  /* 0x0000000255547210 */ /* 0x080fe40007fde0ff */
[----:B------:R-:W-:Y:S02]  /*5340*/  LEA.HI.X.SX32 R83, R83, R3, 0x1, P3 ;  /* 0x0000000353537211 */ /* 0x000fe400018f0eff */
[----:B------:R-:W-:-:S02]  /*5350*/  IADD3 R86, P3, PT, R87, R2, RZ ;  /* 0x0000000257567210 */ /* 0x000fc40007f7e0ff */
[-C--:B------:R-:W-:Y:S02]  /*5360*/  LEA.HI.X.SX32 R85, R85, R3.reuse, 0x1, P6 ;  /* 0x0000000355557211 */ /* 0x080fe400030f0eff */
[-C--:B------:R-:W-:Y:S01]  /*5370*/  IADD3 R88, P6, PT, R89, R2.reuse, RZ ;  /* 0x0000000259587210 */ /* 0x080fe20007fde0ff */
[----:B------:R0:W-:Y:S01]  /*5380*/  @P5 STG.E.U8 desc[UR16][R4.64], R93 ;  /* 0x0000005d04005986 */ /* 0x0001e2000c101110 */
[-C--:B------:R-:W-:Y:S02]  /*5390*/  LEA.HI.X.SX32 R87, R87, R3.reuse, 0x1, P3 ;  /* 0x0000000357577211 */ /* 0x080fe400018f0eff */
[----:B------:R-:W-:Y:S02]  /*53a0*/  IADD3 R90, P3, PT, R92, R2, RZ ;  /* 0x000000025c5a7210 */ /* 0x000fe40007f7e0ff */
[----:B------:R-:W-:Y:S02]  /*53b0*/  PRMT R95, R93, 0x9910, RZ ;  /* 0x000099105d5f7816 */ /* 0x000fe400000000ff */
[----:B------:R-:W-:-:S02]  /*53c0*/  LEA.HI.X.SX32 R89, R89, R3, 0x1, P6 ;  /* 0x0000000359597211 */ /* 0x000fc400030f0eff */
[----:B------:R-:W-:Y:S02]  /*53d0*/  ISETP.LT.AND P6, PT, R91, UR11, !P0 ;  /* 0x0000000b5b007c0c */ /* 0x000fe4000c7c1270 */
[----:B------:R-:W-:Y:S01]  /*53e0*/  LEA.HI.X.SX32 R91, R92, R3, 0x1, P3 ;  /* 0x000000035c5b7211 */ /* 0x000fe200018f0eff */
[----:B0-----:R-:W-:Y:S01]  /*53f0*/  VIADD R4, R0, 0x8 ;  /* 0x0000000800047836 */ /* 0x001fe20000000000 */
[----:B------:R-:W-:Y:S01]  /*5400*/  SHF.R.S32.HI R95, RZ, 0x8, R95 ;  /* 0x00000008ff5f7819 */ /* 0x000fe2000001145f */
[----:B------:R-:W-:Y:S01]  /*5410*/  VIADD R92, R92, UR6 ;  /* 0x000000065c5c7c36 */ /* 0x000fe20008000000 */
[----:B------:R-:W-:Y:S01]  /*5420*/  ISETP.LT.AND P5, PT, R6, UR11, !P0 ;  /* 0x0000000b06007c0c */ /* 0x000fe2000c7a1270 */
[----:B------:R-:W-:Y:S01]  /*5430*/  VIADD R6, R0, 0x6 ;  /* 0x0000000600067836 */ /* 0x000fe20000000000 */
[----:B------:R-:W-:Y:S01]  /*5440*/  ISETP.LT.AND P3, PT, R94, UR11, !P0 ;  /* 0x0000000b5e007c0c */ /* 0x000fe2000c761270 */
[----:B------:R-:W-:Y:S01]  /*5450*/  @P2 STG.E.U8 desc[UR16][R68.64], R95 ;  /* 0x0000005f44002986 */ /* 0x000fe2000c101110 */
[----:B------:R-:W-:-:S02]  /*5460*/  PRMT R94, R7, 0x9910, RZ ;  /* 0x00009910075e7816 */ /* 0x000fc400000000ff */
[----:B------:R-:W-:Y:S01]  /*5470*/  ISETP.LT.AND P2, PT, R6, UR11, !P0 ;  /* 0x0000000b06007c0c */ /* 0x000fe2000c741270 */
[----:B------:R0:W-:Y:S01]  /*5480*/  @P4 STG.E.U8 desc[UR16][R70.64], R7 ;  /* 0x0000000746004986 */ /* 0x0001e2000c101110 */
[----:B------:R-:W-:Y:S01]  /*5490*/  F2FP.SATFINITE.E5M2.F32.PACK_AB_MERGE_C R9, R9, R8, RZ ;  /* 0x000000080909723e */ /* 0x000fe200048060ff */
[----:B------:R-:W-:Y:S01]  /*54a0*/  IMAD.MOV.U32 R6, RZ, RZ, R94 ;  /* 0x000000ffff067224 */ /* 0x000fe200078e005e */
[----:B------:R-:W-:Y:S01]  /*54b0*/  F2FP.SATFINITE.E5M2.F32.PACK_AB_MERGE_C R11, R11, R10, RZ ;  /* 0x0000000a0b0b723e */ /* 0x000fe200048060ff */
[C---:B------:R-:W-:Y:S01]  /*54c0*/  VIADD R8, R0.reuse, 0x7 ;  /* 0x0000000700087836 */ /* 0x040fe20000000000 */
[----:B------:R-:W-:Y:S01]  /*54d0*/  F2FP.SATFINITE.E5M2.F32.PACK_AB_MERGE_C R13, R13, R12, RZ ;  /* 0x0000000c0d0d723e */ /* 0x000fe200048060ff */
[C---:B------:R-:W-:Y:S01]  /*54e0*/  VIADD R10, R0.reuse, 0x11 ;  /* 0x00000011000a7836 */ /* 0x040fe20000000000 */
[----:B------:R-:W-:Y:S01]  /*54f0*/  SHF.R.S32.HI R5, RZ, 0x8, R6 ;  /* 0x00000008ff057819 */ /* 0x000fe20000011406 */
[----:B------:R-:W-:Y:S01]  /*5500*/  VIADD R12, R0, 0x13 ;  /* 0x00000013000c7836 */ /* 0x000fe20000000000 */
[----:B------:R-:W-:-:S02]  /*5510*/  PRMT R6, R9, 0x9910, RZ ;  /* 0x0000991009067816 */ /* 0x000fc400000000ff */
[----:B------:R-:W-:Y:S01]  /*5520*/  ISETP.LT.AND P4, PT, R8, UR11, !P0 ;  /* 0x0000000b08007c0c */ /* 0x000fe2000c781270 */
[----:B------:R2:W-:Y:S01]  /*5530*/  @P6 STG.E.U8 desc[UR16][R72.64], R5 ;  /* 0x0000000548006986 */ /* 0x0005e2000c101110 */
[----:B------:R-:W-:Y:S01]  /*5540*/  ISETP.LT.AND P6, PT, R4, UR11, !P0 ;  /* 0x0000000b04007c0c */ /* 0x000fe2000c7c1270 */
[----:B------:R-:W-:Y:S01]  /*5550*/  IMAD.MOV.U32 R4, RZ, RZ, R6 ;  /* 0x000000ffff047224 */ /* 0x000fe200078e0006 */
[----:B------:R-:W-:Y:S01]  /*5560*/  F2FP.SATFINITE.E5M2.F32.PACK_AB_MERGE_C R15, R15, R14, RZ ;  /* 0x0000000e0f0f723e */ /* 0x000fe200048060ff */
[----:B------:R-:W-:Y:S01]  /*5570*/  VIADD R6, R0, 0x9 ;  /* 0x0000000900067836 */ /* 0x000fe20000000000 */
[----:B------:R-:W-:Y:S01]  /*5580*/  @P3 STG.E.U8 desc[UR16][R74.64], R9 ;  /* 0x000000094a003986 */ /* 0x000fe2000c101110 */
[----:B------:R-:W-:Y:S01]  /*5590*/  F2FP.SATFINITE.E5M2.F32.PACK_AB_MERGE_C R17, R17, R16, RZ ;  /* 0x000000101111723e */ /* 0x000fe200048060ff */
[----:B------:R-:W-:Y:S01]  /*55a0*/  VIADD R8, R92, UR6 ;  /* 0x000000065c087c36 */ /* 0x000fe20008000000 */
[----:B0-----:R-:W-:Y:S01]  /*55b0*/  SHF.R.S32.HI R7, RZ, 0x8, R4 ;  /* 0x00000008ff077819 */ /* 0x001fe20000011404 */
[----:B------:R-:W-:Y:S01]  /*55c0*/  VIADD R4, R0, 0xa ;  /* 0x0000000a00047836 */ /* 0x000fe20000000000 */
[----:B------:R-:W-:Y:S01]  /*55d0*/  ISETP.LT.AND P3, PT, R6, UR11, !P0 ;  /* 0x0000000b06007c0c */ /* 0x000fe2000c761270 */
[----:B------:R-:W-:Y:S01]  /*55e0*/  VIADD R14, R0, 0x3e ;  /* 0x0000003e000e7836 */ /* 0x000fe20000000000 */
[----:B------:R-:W-:Y:S01]  /*55f0*/  PRMT R6, R11, 0x9910, RZ ;  /* 0x000099100b067816 */ /* 0x000fe200000000ff */
[----:B------:R0:W-:Y:S01]  /*5600*/  @P5 STG.E.U8 desc[UR16][R76.64], R7 ;  /* 0x000000074c005986 */ /* 0x0001e2000c101110 */
[----:B------:R-:W-:Y:S01]  /*5610*/  ISETP.LT.AND P5, PT, R4, UR11, !P0 ;  /* 0x0000000b04007c0c */ /* 0x000fe2000c7a1270 */
[----:B------:R-:W-:Y:S01]  /*5620*/  VIADD R4, R0, 0xb ;  /* 0x0000000b00047836 */ /* 0x000fe20000000000 */
[----:B------:R-:W-:Y:S01]  /*5630*/  F2FP.SATFINITE.E5M2.F32.PACK_AB_MERGE_C R19, R19, R18, RZ ;  /* 0x000000121313723e */ /* 0x000fe200048060ff */
[----:B--2---:R-:W-:Y:S01]  /*5640*/  IMAD.MOV.U32 R5, RZ, RZ, R6 ;  /* 0x000000ffff057224 */ /* 0x004fe200078e0006 */
[----:B------:R2:W-:Y:S01]  /*5650*/  @P2 STG.E.U8 desc[UR16][R78.64], R11 ;  /* 0x0000000b4e002986 */ /* 0x0005e2000c101110 */
[----:B------:R-:W-:-:S02]  /*5660*/  PRMT R6, R13, 0x9910, RZ ;  /* 0x000099100d067816 */ /* 0x000fc400000000ff */
[----:B------:R-:W-:Y:S01]  /*5670*/  ISETP.LT.AND P2, PT, R4, UR11, !P0 ;  /* 0x0000000b04007c0c */ /* 0x000fe2000c741270 */
[----:B------:R-:W-:Y:S01]  /*5680*/  VIADD R4, R0, 0xc ;  /* 0x0000000c00047836 */ /* 0x000fe20000000000 */
[----:B------:R-:W-:Y:S01]  /*5690*/  SHF.R.S32.HI R5, RZ, 0x8, R5 ;  /* 0x00000008ff057819 */ /* 0x000fe20000011405 */
[----:B0-----:R-:W-:Y:S01]  /*56a0*/  IMAD.MOV.U32 R7, RZ, RZ, R6 ;  /* 0x000000ffff077224 */ /* 0x001fe200078e0006 */
[----:B------:R-:W-:-:S03]  /*56b0*/  PRMT R9, R15, 0x9910, RZ ;  /* 0x000099100f097816 */ /* 0x000fc600000000ff */
[----:B------:R-:W-:Y:S01]  /*56c0*/  @P4 STG.E.U8 desc[UR16][R80.64], R5 ;  /* 0x0000000550004986 */ /* 0x000fe2000c101110 */
[----:B------:R-:W-:Y:S01]  /*56d0*/  ISETP.LT.AND P4, PT, R4, UR11, !P0 ;  /* 0x0000000b04007c0c */ /* 0x000fe2000c781270 */
[----:B------:R-:W-:Y:S01]  /*56e0*/  VIADD R4, R0, 0xd ;  /* 0x0000000d00047836 */ /* 0x000fe20000000000 */
[----:B------:R-:W-:Y:S01]  /*56f0*/  SHF.R.S32.HI R7, RZ, 0x8, R7 ;  /* 0x00000008ff077819 */ /* 0x000fe20000011407 */
[----:B------:R0:W-:Y:S01]  /*5700*/  @P6 STG.E.U8 desc[UR16][R82.64], R13 ;  /* 0x0000000d52006986 */ /* 0x0001e2000c101110 */
[----:B------:R-:W-:Y:S02]  /*5710*/  SHF.R.S32.HI R9, RZ, 0x8, R9 ;  /* 0x00000008ff097819 */ /* 0x000fe40000011409 */
[----:B------:R-:W-:Y:S01]  /*5720*/  ISETP.LT.AND P6, PT, R4, UR11, !P0 ;  /* 0x0000000b04007c0c */ /* 0x000fe2000c7c1270 */
[----:B------:R-:W-:Y:S01]  /*5730*/  VIADD R4, R0, 0xe ;  /* 0x0000000e00047836 */ /* 0x000fe20000000000 */
[----:B------:R-:W-:Y:S01]  /*5740*/  @P3 STG.E.U8 desc[UR16][R84.64], R7 ;  /* 0x0000000754003986 */ /* 0x000fe2000c101110 */
[----:B--2---:R-:W-:-:S02]  /*5750*/  PRMT R11, R17, 0x9910, RZ ;  /* 0x00009910110b7816 */ /* 0x004fc400000000ff */
[----:B------:R-:W-:Y:S01]  /*5760*/  F2FP.SATFINITE.E5M2.F32.PACK_AB_MERGE_C R21, R21, R20, RZ ;  /* 0x000000141515723e */ /* 0x000fe200048060ff */
[----:B------:R-:W-:Y:S01]  /*5770*/  @P5 STG.E.U8 desc[UR16][R86.64], R15 ;  /* 0x0000000f56005986 */ /* 0x000fe2000c101110 */
[----:B------:R-:W-:Y:S01]  /*5780*/  ISETP.LT.AND P3, PT, R4, UR11, !P0 ;  /* 0x0000000b04007c0c */ /* 0x000fe2000c761270 */
[----:B------:R-:W-:Y:S01]  /*5790*/  VIADD R4, R0, 0xf ;  /* 0x0000000f00047836 */ /* 0x000fe20000000000 */
[----:B------:R-:W-:Y:S01]  /*57a0*/  SHF.R.S32.HI R11, RZ, 0x8, R11 ;  /* 0x00000008ff0b7819 */ /* 0x000fe2000001140b */
[----:B------:R2:W-:Y:S01]  /*57b0*/  @P2 STG.E.U8 desc[UR16][R88.64], R9 ;  /* 0x0000000958002986 */ /* 0x0005e2000c101110 */
[----:B0-----:R-:W-:Y:S02]  /*57c0*/  PRMT R13, R19, 0x9910, RZ ;  /* 0x00009910130d7816 */ /* 0x001fe400000000ff */
[----:B------:R-:W-:Y:S01]  /*57d0*/  ISETP.LT.AND P5, PT, R4, UR11, !P0 ;  /* 0x0000000b04007c0c */ /* 0x000fe2000c7a1270 */
[----:B------:R-:W-:Y:S01]  /*57e0*/  VIADD R4, R0, 0x10 ;  /* 0x0000001000047836 */ /* 0x000fe20000000000 */
[----:B------:R-:W-:Y:S01]  /*57f0*/  @P4 STG.E.U8 desc[UR16][R90.64], R17 ;  /* 0x000000115a004986 */ /* 0x000fe2000c101110 */
[----:B------:R-:W-:-:S02]  /*5800*/  SHF.R.S32.HI R13, RZ, 0x8, R13 ;  /* 0x00000008ff0d7819 */ /* 0x000fc4000001140d */
[----:B------:R-:W-:Y:S02]  /*5810*/  F2FP.SATFINITE.E5M2.F32.PACK_AB_MERGE_C R23, R23, R22, RZ ;  /* 0x000000161717723e */ /* 0x000fe400048060ff */
[----:B------:R-:W-:Y:S02]  /*5820*/  ISETP.LT.AND P2, PT, R4, UR11, !P0 ;  /* 0x0000000b04007c0c */ /* 0x000fe4000c741270 */
[----:B------:R-:W-:Y:S01]  /*5830*/  IADD3 R4, P4, PT, R92, R2, RZ ;  /* 0x000000025c047210 */ /* 0x000fe20007f9e0ff */
[----:B--2---:R-:W-:Y:S01]  /*5840*/  VIADD R9, R0, 0x12 ;  /* 0x0000001200097836 */ /* 0x004fe20000000000 */
[----:B------:R-:W-:Y:S02]  /*5850*/  F2FP.SATFINITE.E5M2.F32.PACK_AB_MERGE_C R25, R25, R24, RZ ;  /* 0x000000181919723e */ /* 0x000fe400048060ff */
[----:B------:R-:W-:Y:S02]  /*5860*/  LEA.HI.X.SX32 R5, R92, R3, 0x1, P4 ;  /* 0x000000035c057211 */ /* 0x000fe400020f0eff */
[----:B------:R-:W-:-:S02]  /*5870*/  IADD3 R6, P4, PT, R8, R2, RZ ;  /* 0x0000000208067210 */ /* 0x000fc40007f9e0ff */
[----:B------:R-:W-:Y:S01]  /*5880*/  F2FP.SATFINITE.E5M2.F32.PACK_AB_MERGE_C R27, R27, R26, RZ ;  /* 0x0000001a1b1b723e */ /* 0x000fe200048060ff */
[----:B------:R0:W-:Y:S01]  /*5890*/  @P6 STG.E.U8 desc[UR16][R4.64], R11 ;  /* 0x0000000b04006986 */ /* 0x0001e2000c101110 */
[C---:B------:R-:W-:Y:S02]  /*58a0*/  LEA.HI.X.SX32 R7, R8.reuse, R3, 0x1, P4 ;  /* 0x0000000308077211 */ /* 0x040fe400020f0eff */
[----:B------:R-:W-:Y:S01]  /*58b0*/  ISETP.LT.AND P4, PT, R9, UR11, !P0 ;  /* 0x0000000b09007c0c */ /* 0x000fe2000c781270 */
[----:B------:R-:W-:Y:S01]  /*58c0*/  VIADD R9, R8, UR6 ;  /* 0x0000000608097c36 */ /* 0x000fe20008000000 */
[----:B------:R-:W-:Y:S01]  /*58d0*/  ISETP.LT.AND P6, PT, R10, UR11, !P0 ;  /* 0x0000000b0a007c0c */ /* 0x000fe2000c7c1270 */
[----:B------:R2:W-:Y:S01]  /*58e0*/  @P3 STG.E.U8 desc[UR16][R6.64], R19 ;  /* 0x0000001306003986 */ /* 0x0005e2000c101110 */
[----:B------:R-:W-:Y:S01]  /*58f0*/  F2FP.SATFINITE.E5M2.F32.PACK_AB_MERGE_C R29, R29, R28, RZ ;  /* 0x0000001c1d1d723e */ /* 0x000fe200048060ff */
[C---:B------:R-:W-:Y:S01]  /*5900*/  VIADD R10, R9.reuse, UR6 ;  /* 0x00000006090a7c36 */ /* 0x040fe20008000000 */
[----:B------:R-:W-:-:S02]  /*5910*/  IADD3 R8, P3, PT, R9, R2, RZ ;  /* 0x0000000209087210 */ /* 0x000fc40007f7e0ff */
[----:B------:R-:W-:Y:S01]  /*5920*/  F2FP.SATFINITE.E5M2.F32.PACK_AB_MERGE_C R31, R31, R30, RZ ;  /* 0x0000001e1f1f723e */ /* 0x000fe200048060ff */
[----:B0-----:R-:W-:Y:S01]  /*5930*/  VIADD R11, R0, 0x14 ;  /* 0x00000014000b7836 */ /* 0x001fe20000000000 */
[-C--:B------:R-:W-:Y:S02]  /*5940*/  LEA.HI.X.SX32 R9, R9, R3.reuse, 0x1, P3 ;  /* 0x0000000309097211 */ /* 0x080fe400018f0eff */
[C---:B------:R-:W-:Y:S02]  /*5950*/  IADD3 R4, P3, PT, R10.reuse, R2, RZ ;  /* 0x000000020a047210 */ /* 0x040fe40007f7e0ff */
[----:B------:R-:W-:Y:S01]  /*5960*/  F2FP.SATFINITE.E5M2.F32.PACK_AB_MERGE_C R33, R33, R32, RZ ;  /* 0x000000202121723e */ /* 0x000fe200048060ff */
[----:B------:R0:W-:Y:S01]  /*5970*/  @P5 STG.E.U8 desc[UR16][R8.64], R13 ;  /* 0x0000000d08005986 */ /* 0x0001e2000c101110 */
[C---:B------:R-:W-:Y:S01]  /*5980*/  LEA.HI.X.SX32 R5, R10.reuse, R3, 0x1, P3 ;  /* 0x000000030a057211 */ /* 0x040fe200018f0eff */
[----:B------:R-:W-:Y:S01]  /*5990*/  VIADD R10, R10, UR6 ;  /* 0x000000060a0a7c36 */ /* 0x000fe20008000000 */
[----:B------:R-:W-:-:S02]  /*59a0*/  ISETP.LT.AND P3, PT, R11, UR11, !P0 ;  /* 0x0000000b0b007c0c */ /* 0x000fc4000c761270 */
[----:B------:R-:W-:Y:S01]  /*59b0*/  ISETP.LT.AND P5, PT, R12, UR11, !P0 ;  /* 0x0000000b0c007c0c */ /* 0x000fe2000c7a1270 */
[----:B------:R3:W-:Y:S01]  /*59c0*/  @P2 STG.E.U8 desc[UR16][R4.64], R21 ;  /* 0x0000001504002986 */ /* 0x0007e2000c101110 */
[CC--:B--2---:R-:W-:Y:S01]  /*59d0*/  IADD3 R6, P2, PT, R10.reuse, R2.reuse, RZ ;  /* 0x000000020a067210 */ /* 0x0c4fe20007f5e0ff */
[C---:B------:R-:W-:Y:S01]  /*59e0*/  VIADD R11, R10.reuse, UR6 ;  /* 0x000000060a0b7c36 */ /* 0x040fe20008000000 */
[----:B------:R-:W-:Y:S02]  /*59f0*/  PRMT R12, R21, 0x9910, RZ ;  /* 0x00009910150c7816 */ /* 0x000fe400000000ff */
[-C--:B------:R-:W-:Y:S01]  /*5a00*/  LEA.HI.X.SX32 R7, R10, R3.reuse, 0x1, P2 ;  /* 0x000000030a077211 */ /* 0x080fe200010f0eff */
[C---:B------:R-:W-:Y:S01]  /*5a10*/  VIADD R10, R0.reuse, 0x16 ;  /* 0x00000016000a7836 */ /* 0x040fe20000000000 */
[CC--:B0-----:R-:W-:Y:S02]  /*5a20*/  IADD3 R8, P2, PT, R11.reuse, R2.reuse, RZ ;  /* 0x000000020b087210 */ /* 0x0c1fe40007f5e0ff */
[----:B------:R-:W-:Y:S01]  /*5a30*/  SHF.R.S32.HI R13, RZ, 0x8, R12 ;  /* 0x00000008ff0d7819 */ /* 0x000fe2000001140c */
[----:B------:R-:W-:Y:S01]  /*5a40*/  VIADD R12, R0, 0x15 ;  /* 0x00000015000c7836 */ /* 0x000fe20000000000 */
[C---:B------:R-:W-:Y:S01]  /*5a50*/  LEA.HI.X.SX32 R9, R11.reuse, R3, 0x1, P2 ;  /* 0x000000030b097211 */ /* 0x040fe200010f0eff */
[----:B------:R-:W-:Y:S01]  /*5a60*/  VIADD R11, R11, UR6 ;  /* 0x000000060b0b7c36 */ /* 0x000fe20008000000 */
[----:B------:R-:W-:Y:S01]  /*5a70*/  ISETP.LT.AND P2, PT, R10, UR11, !P0 ;  /* 0x0000000b0a007c0c */ /* 0x000fe2000c741270 */
[----:B------:R0:W-:Y:S01]  /*5a80*/  @P6 STG.E.U8 desc[UR16][R6.64], R13 ;  /* 0x0000000d06006986 */ /* 0x0001e2000c101110 */
[----:B------:R-:W-:Y:S01]  /*5a90*/  ISETP.LT.AND P6, PT, R12, UR11, !P0 ;  /* 0x0000000b0c007c0c */ /* 0x000fe2000c7c1270 */
[----:B------:R-:W-:Y:S01]  /*5aa0*/  VIADD R10, R11, UR6 ;  /* 0x000000060b0a7c36 */ /* 0x000fe20008000000 */
[----:B------:R-:W-:Y:S01]  /*5ab0*/  PRMT R12, R23, 0x9910, RZ ;  /* 0x00009910170c7816 */ /* 0x000fe200000000ff */
[----:B------:R2:W-:Y:S01]  /*5ac0*/  @P4 STG.E.U8 desc[UR16][R8.64], R23 ;  /* 0x0000001708004986 */ /* 0x0005e2000c101110 */
[----:B---3--:R-:W-:-:S02]  /*5ad0*/  IADD3 R4, P4, PT, R11, R2, RZ ;  /* 0x000000020b047210 */ /* 0x008fc40007f9e0ff */
[----:B------:R-:W-:Y:S02]  /*5ae0*/  F2FP.SATFINITE.E5M2.F32.PACK_AB_MERGE_C R35, R35, R34, RZ ;  /* 0x000000222323723e */ /* 0x000fe400048060ff */
[-C--:B------:R-:W-:Y:S01]  /*5af0*/  LEA.HI.X.SX32 R5, R11, R3.reuse, 0x1, P4 ;  /* 0x000000030b057211 */ /* 0x080fe200020f0eff */
[----:B------:R-:W-:Y:S01]  /*5b00*/  VIADD R11, R0, 0x18 ;  /* 0x00000018000b7836 */ /* 0x000fe20000000000 */
[----:B------:R-:W-:Y:S02]  /*5b10*/  F2FP.SATFINITE.E5M2.F32.PACK_AB_MERGE_C R37, R37, R36, RZ ;  /* 0x000000242525723e */ /* 0x000fe400048060ff */
[-C--:B0-----:R-:W-:Y:S02]  /*5b20*/  IADD3 R6, P4, PT, R10, R2.reuse, RZ ;  /* 0x000000020a067210 */ /* 0x081fe40007f9e0ff */
[----:B------:R-:W-:Y:S01]  /*5b30*/  SHF.R.S32.HI R13, RZ, 0x8, R12 ;  /* 0x00000008ff0d7819 */ /* 0x000fe2000001140c */
[----:B------:R-:W-:Y:S01]  /*5b40*/  VIADD R12, R0, 0x17 ;  /* 0x00000017000c7836 */ /* 0x000fe20000000000 */
[C---:B------:R-:W-:Y:S01]  /*5b50*/  LEA.HI.X.SX32 R7, R10.reuse, R3, 0x1, P4 ;  /* 0x000000030a077211 */ /* 0x040fe200020f0eff */
[----:B------:R-:W-:Y:S01]  /*5b60*/  VIADD R10, R10, UR6 ;  /* 0x000000060a0a7c36 */ /* 0x000fe20008000000 */
[----:B------:R-:W-:Y:S01]  /*5b70*/  ISETP.LT.AND P4, PT, R11, UR11, !P0 ;  /* 0x0000000b0b007c0c */ /* 0x000fe2000c781270 */
[----:B------:R0:W-:Y:S01]  /*5b80*/  @P5 STG.E.U8 desc[UR16][R4.64], R13 ;  /* 0x0000000d04005986 */ /* 0x0001e2000c101110 */
[----:B------:R-:W-:Y:S01]  /*5b90*/  ISETP.LT.AND P5, PT, R12, UR11, !P0 ;  /* 0x0000000b0c007c0c */ /* 0x000fe2000c7a1270 */
[C---:B------:R-:W-:Y:S01]  /*5ba0*/  VIADD R11, R10.reuse, UR6 ;  /* 0x000000060a0b7c36 */ /* 0x040fe20008000000 */
[----:B------:R-:W-:Y:S01]  /*5bb0*/  PRMT R12, R25, 0x9910, RZ ;  /* 0x00009910190c7816 */ /* 0x000fe200000000ff */
[----:B------:R3:W-:Y:S01]  /*5bc0*/  @P3 STG.E.U8 desc[UR16][R6.64], R25 ;  /* 0x0000001906003986 */ /* 0x0007e2000c101110 */
[----:B--2---:R-:W-:-:S02]  /*5bd0*/  IADD3 R8, P3, PT, R10, R2, RZ ;  /* 0x000000020a087210 */ /* 0x004fc40007f7e0ff */
[----:B------:R-:W-:Y:S02]  /*5be0*/  F2FP.SATFINITE.E5M2.F32.PACK_AB_MERGE_C R39, R39, R38, RZ ;  /* 0x000000262727723e */ /* 0x000fe400048060ff */
[-C--:B------:R-:W-:Y:S01]  /*5bf0*/  LEA.HI.X.SX32 R9, R10, R3.reuse, 0x1, P3 ;  /* 0x000000030a097211 */ /* 0x080fe200018f0eff */
[C---:B------:R-:W-:Y:S01]  /*5c00*/  VIADD R10, R0.reuse, 0x1a ;  /* 0x0000001a000a7836 */ /* 0x040fe20000000000 */
[----:B------:R-:W-:Y:S02]  /*5c10*/  F2FP.SATFINITE.E5M2.F32.PACK_AB_MERGE_C R41, R41, R40, RZ ;  /* 0x000000282929723e */ /* 0x000fe400048060ff */
        /* <DEDUP_REMOVED lines=111> */
[----:B------:R-:W-:Y:S02]  /*6310*/  PRMT R15, R65, 0x9910, RZ ;  /* 0x00009910410f7816 */ /* 0x000fe400000000ff */
        /* <DEDUP_REMOVED lines=12> */
[----:B------:R-:W-:Y:S02]  /*63e0*/  PRMT R17, R67, 0x9910, RZ ;  /* 0x0000991043117816 */ /* 0x000fe400000000ff */
[-C--:B------:R-:W-:Y:S01]  /*63f0*/  LEA.HI.X.SX32 R5, R10, R3.reuse, 0x1, P4 ;  /* 0x000000030a057211 */ /* 0x080fe200020f0eff */
[C---:B------:R-:W-:Y:S01]  /*6400*/  VIADD R10, R0.reuse, 0x2a ;  /* 0x0000002a000a7836 */ /* 0x040fe20000000000 */
[----:B------:R-:W-:Y:S02]  /*6410*/  SHF.R.S32.HI R15, RZ, 0x8, R15 ;  /* 0x00000008ff0f7819 */ /* 0x000fe4000001140f */
        /* <DEDUP_REMOVED lines=12> */
[----:B------:R-:W-:Y:S02]  /*64e0*/  SHF.R.S32.HI R17, RZ, 0x8, R17 ;  /* 0x00000008ff117819 */ /* 0x000fe40000011411 */
[-C--:B------:R-:W-:Y:S01]  /*64f0*/  LEA.HI.X.SX32 R9, R11, R3.reuse, 0x1, P3 ;  /* 0x000000030b097211 */ /* 0x080fe200018f0eff */
[----:B------:R-:W-:Y:S01]  /*6500*/  VIADD R11, R0, 0x2c ;  /* 0x0000002c000b7836 */ /* 0x000fe20000000000 */
        /* <DEDUP_REMOVED lines=11> */
[----:B--2---:R-:W-:-:S04]  /*65c0*/  IADD3 R6, P2, PT, R10, R2, RZ ;  /* 0x000000020a067210 */ /* 0x004fc80007f5e0ff */
        /* <DEDUP_REMOVED lines=13> */
[----:B---3--:R-:W-:-:S04]  /*66a0*/  IADD3 R4, P4, PT, R11, R2, RZ ;  /* 0x000000020b047210 */ /* 0x008fc80007f9e0ff */
        /* <DEDUP_REMOVED lines=98> */
[----:B------:R-:W-:Y:S01]  /*6cd0*/  LEA.HI.X.SX32 R9, R10, R3, 0x1, P3 ;  /* 0x000000030a097211 */ /* 0x000fe200018f0eff */
[C---:B------:R-:W-:Y:S01]  /*6ce0*/  VIADD R10, R11.reuse, UR6 ;  /* 0x000000060b0a7c36 */ /* 0x040fe20008000000 */
[----:B0-----:R-:W-:Y:S01]  /*6cf0*/  SHF.R.S32.HI R13, RZ, 0x8, R12 ;  /* 0x00000008ff0d7819 */ /* 0x001fe2000001140c */
[----:B------:R-:W-:Y:S01]  /*6d00*/  VIADD R12, R0, 0x3d ;  /* 0x0000003d000c7836 */ /* 0x000fe20000000000 */
[----:B------:R-:W-:-:S03]  /*6d10*/  IADD3 R4, P3, PT, R11, R2, RZ ;  /* 0x000000020b047210 */ /* 0x000fc60007f7e0ff */
[----:B------:R0:W-:Y:S01]  /*6d20*/  @P6 STG.E.U8 desc[UR16][R8.64], R13 ;  /* 0x0000000d08006986 */ /* 0x0001e2000c101110 */
[-C--:B------:R-:W-:Y:S01]  /*6d30*/  LEA.HI.X.SX32 R5, R11, R3.reuse, 0x1, P3 ;  /* 0x000000030b057211 */ /* 0x080fe200018f0eff */
[C---:B------:R-:W-:Y:S01]  /*6d40*/  VIADD R11, R10.reuse, UR6 ;  /* 0x000000060a0b7c36 */ /* 0x040fe20008000000 */
[-C--:B---3--:R-:W-:Y:S02]  /*6d50*/  IADD3 R6, P6, PT, R10, R2.reuse, RZ ;  /* 0x000000020a067210 */ /* 0x088fe40007fde0ff */
[----:B------:R-:W-:Y:S01]  /*6d60*/  ISETP.LT.AND P3, PT, R12, UR11, !P0 ;  /* 0x0000000b0c007c0c */ /* 0x000fe2000c761270 */
[C---:B------:R-:W-:Y:S01]  /*6d70*/  VIADD R12, R11.reuse, UR6 ;  /* 0x000000060b0c7c36 */ /* 0x040fe20008000000 */
[-C--:B------:R-:W-:Y:S01]  /*6d80*/  LEA.HI.X.SX32 R7, R10, R3.reuse, 0x1, P6 ;  /* 0x000000030a077211 */ /* 0x080fe200030f0eff */
[----:B------:R2:W-:Y:S01]  /*6d90*/  @P2 STG.E.U8 desc[UR16][R4.64], R63 ;  /* 0x0000003f04002986 */ /* 0x0005e2000c101110 */
[CC--:B------:R-:W-:Y:S02]  /*6da0*/  IADD3 R10, P6, PT, R11.reuse, R2.reuse, RZ ;  /* 0x000000020b0a7210 */ /* 0x0c0fe40007fde0ff */
[----:B------:R-:W-:Y:S01]  /*6db0*/  ISETP.LT.AND P2, PT, R14, UR11, !P0 ;  /* 0x0000000b0e007c0c */ /* 0x000fe2000c741270 */
[----:B------:R-:W-:Y:S01]  /*6dc0*/  VIADD R14, R0, 0x3f ;  /* 0x0000003f000e7836 */ /* 0x000fe20000000000 */
[----:B------:R-:W-:Y:S01]  /*6dd0*/  LEA.HI.X.SX32 R11, R11, R3, 0x1, P6 ;  /* 0x000000030b0b7211 */ /* 0x000fe200030f0eff */
[C---:B------:R-:W-:Y:S01]  /*6de0*/  VIADD R0, R12.reuse, UR6 ;  /* 0x000000060c007c36 */ /* 0x040fe20008000000 */
[----:B0-----:R-:W-:-:S02]  /*6df0*/  IADD3 R8, P6, PT, R12, R2, RZ ;  /* 0x000000020c087210 */ /* 0x001fc40007fde0ff */
[----:B------:R-:W-:Y:S02]  /*6e00*/  ISETP.LT.AND P0, PT, R14, UR11, !P0 ;  /* 0x0000000b0e007c0c */ /* 0x000fe4000c701270 */
[-C--:B------:R-:W-:Y:S01]  /*6e10*/  LEA.HI.X.SX32 R9, R12, R3.reuse, 0x1, P6 ;  /* 0x000000030c097211 */ /* 0x080fe200030f0eff */
[C---:B------:R-:W-:Y:S01]  /*6e20*/  VIADD R12, R0.reuse, UR6 ;  /* 0x00000006000c7c36 */ /* 0x040fe20008000000 */
[CC--:B--2---:R-:W-:Y:S02]  /*6e30*/  IADD3 R4, P6, PT, R0.reuse, R2.reuse, RZ ;  /* 0x0000000200047210 */ /* 0x0c4fe40007fde0ff */
[----:B------:R-:W-:Y:S02]  /*6e40*/  PRMT R13, R63, 0x9910, RZ ;  /* 0x000099103f0d7816 */ /* 0x000fe400000000ff */
[----:B------:R-:W-:Y:S02]  /*6e50*/  LEA.HI.X.SX32 R5, R0, R3, 0x1, P6 ;  /* 0x0000000300057211 */ /* 0x000fe400030f0eff */
[----:B------:R-:W-:-:S02]  /*6e60*/  IADD3 R2, P6, PT, R12, R2, RZ ;  /* 0x000000020c027210 */ /* 0x000fc40007fde0ff */
[----:B------:R-:W-:Y:S02]  /*6e70*/  SHF.R.S32.HI R13, RZ, 0x8, R13 ;  /* 0x00000008ff0d7819 */ /* 0x000fe4000001140d */
[----:B------:R-:W-:-:S03]  /*6e80*/  LEA.HI.X.SX32 R3, R12, R3, 0x1, P6 ;  /* 0x000000030c037211 */ /* 0x000fc600030f0eff */
[----:B------:R0:W-:Y:S04]  /*6e90*/  @P5 STG.E.U8 desc[UR16][R6.64], R13 ;  /* 0x0000000d06005986 */ /* 0x0001e8000c101110 */
[----:B------:R0:W-:Y:S04]  /*6ea0*/  @P4 STG.E.U8 desc[UR16][R10.64], R65 ;  /* 0x000000410a004986 */ /* 0x0001e8000c101110 */
[----:B------:R0:W-:Y:S04]  /*6eb0*/  @P3 STG.E.U8 desc[UR16][R8.64], R15 ;  /* 0x0000000f08003986 */ /* 0x0001e8000c101110 */
[----:B------:R0:W-:Y:S04]  /*6ec0*/  @P2 STG.E.U8 desc[UR16][R4.64], R67 ;  /* 0x0000004304002986 */ /* 0x0001e8000c101110 */
[----:B------:R0:W-:Y:S01]  /*6ed0*/  @P0 STG.E.U8 desc[UR16][R2.64], R17 ;  /* 0x0000001102000986 */ /* 0x0001e2000c101110 */
[----:B-1----:R-:W-:Y:S06]  /*6ee0*/  BAR.SYNC.DEFER_BLOCKING 0x0 ;  /* 0x0000000000007b1d */ /* 0x002fec0000010000 */
[----:B------:R-:W-:Y:S05]  /*6ef0*/  @P1 BRA `(.L_x_13) ;  /* 0x0000000000a01947 */ /* 0x000fea0003800000 */
[----:B------:R-:W1:Y:S01]  /*6f00*/  S2UR UR5, SR_CgaCtaId ;  /* 0x00000000000579c3 */ /* 0x000e620000008800 */
[----:B------:R-:W-:Y:S01]  /*6f10*/  NOP ;  /* 0x0000000000007918 */ /* 0x000fe20000000000 */
[----:B------:R-:W-:Y:S01]  /*6f20*/  UMOV UR4, 0x50 ;  /* 0x0000005000047882 */ /* 0x000fe20000000000 */
[----:B------:R-:W-:Y:S02]  /*6f30*/  IMAD.U32 R0, RZ, RZ, UR19 ;  /* 0x00000013ff007e24 */ /* 0x000fe4000f8e00ff */
[----:B0-----:R-:W-:Y:S02]  /*6f40*/  IMAD.MOV.U32 R3, RZ, RZ, 0x3 ;  /* 0x00000003ff037424 */ /* 0x001fe400078e00ff */
[----:B------:R-:W-:Y:S01]  /*6f50*/  IMAD.MOV.U32 R7, RZ, RZ, 0x1 ;  /* 0x00000001ff077424 */ /* 0x000fe200078e00ff */
[----:B------:R-:W-:-:S04]  /*6f60*/  LOP3.LUT R0, R0, 0xffff, RZ, 0xc0, !PT ;  /* 0x0000ffff00007812 */ /* 0x000fc800078ec0ff */
[----:B------:R-:W-:-:S05]  /*6f70*/  SHF.R.U32.HI R0, RZ, 0x5, R0 ;  /* 0x00000005ff007819 */ /* 0x000fca0000011600 */
[----:B------:R-:W-:Y:S01]  /*6f80*/  VIADD R2, R0, 0x10 ;  /* 0x0000001000027836 */ /* 0x000fe20000000000 */
[----:B------:R-:W-:Y:S01]  /*6f90*/  SHF.L.U32 R0, R3, R0, RZ ;  /* 0x0000000003007219 */ /* 0x000fe200000006ff */
[----:B-1----:R-:W-:-:S03]  /*6fa0*/  ULEA UR6, UR5, UR4, 0x18 ;  /* 0x0000000405067291 */ /* 0x002fc6000f8ec0ff */
[----:B------:R-:W-:-:S04]  /*6fb0*/  SHF.L.U32 R3, R7, R2, RZ ;  /* 0x0000000207037219 */ /* 0x000fc800000006ff */
[----:B------:R-:W-:Y:S02]  /*6fc0*/  LOP3.LUT R0, R3, R0, RZ, 0xfc, !PT ;  /* 0x0000000003007212 */ /* 0x000fe400078efcff */
[----:B------:R-:W0:Y:S02]  /*6fd0*/  LDS R5, [UR6] ;  /* 0x00000006ff057984 */ /* 0x000e240008000800 */
[C---:B------:R-:W-:Y:S02]  /*6fe0*/  LOP3.LUT R2, R0.reuse, 0xffff, RZ, 0xc0, !PT ;  /* 0x0000ffff00027812 */ /* 0x040fe400078ec0ff */
[----:B0-----:R-:W-:-:S04]  /*6ff0*/  LOP3.LUT R3, R0, 0xffff, R5, 0x80, !PT ;  /* 0x0000ffff00037812 */ /* 0x001fc800078e8005 */
[----:B------:R-:W-:-:S13]  /*7000*/  ISETP.NE.AND P0, PT, R3, R2, PT ;  /* 0x000000020300720c */ /* 0x000fda0003f05270 */
[----:B------:R-:W-:Y:S05]  /*7010*/  @P0 BRA `(.L_x_14) ;  /* 0x0000000000500947 */ /* 0x000fea0003800000 */
[----:B------:R-:W-:Y:S02]  /*7020*/  SHF.R.U32.HI R5, RZ, 0x10, R5 ;  /* 0x00000010ff057819 */ /* 0x000fe40000011605 */
[----:B------:R-:W-:-:S04]  /*7030*/  SHF.R.U32.HI R2, RZ, 0x10, R0 ;  /* 0x00000010ff027819 */ /* 0x000fc80000011600 */
[----:B------:R-:W-:-:S04]  /*7040*/  LOP3.LUT R5, R5, R2, RZ, 0xc0, !PT ;  /* 0x0000000205057212 */ /* 0x000fc800078ec0ff */
[----:B------:R-:W-:-:S13]  /*7050*/  ISETP.NE.AND P0, PT, R5, R2, PT ;  /* 0x000000020500720c */ /* 0x000fda0003f05270 */
[----:B------:R-:W-:Y:S05]  /*7060*/  @P0 BRA `(.L_x_15) ;  /* 0x0000000000300947 */ /* 0x000fea0003800000 */
[----:B------:R-:W-:Y:S01]  /*7070*/  R2UR UR4, R0 ;  /* 0x00000000000472ca */ /* 0x000fe200000e0000 */
[----:B------:R-:W-:Y:S01]  /*7080*/  VOTEU.ANY UR5, UPT, PT ;  /* 0x0000000000057886 */ /* 0x000fe200038e0100 */
[----:B------:R-:W0:Y:S01]  /*7090*/  S2R R0, SR_LANEID ;  /* 0x0000000000007919 */ /* 0x000e220000000000 */
[----:B------:R-:W-:-:S10]  /*70a0*/  UFLO.U32 UR5, UR5 ;  /* 0x00000005000572bd */ /* 0x000fd400080e0000 */
[----:B------:R-:W-:-:S06]  /*70b0*/  ULOP3.LUT UR4, URZ, UR4, URZ, 0x33, !UPT ;  /* 0x00000004ff047292 */ /* 0x000fcc000f8e33ff */
[----:B------:R-:W-:-:S04]  /*70c0*/  IMAD.U32 R2, RZ, RZ, UR4 ;  /* 0x00000004ff027e24 */ /* 0x000fc8000f8e00ff */
[----:B------:R-:W1:Y:S02]  /*70d0*/  REDUX UR7, R2 ;  /* 0x00000000020773c4 */ /* 0x000e640000000000 */
[----:B------:R2:W-:Y:S01]  /*70e0*/  UTCATOMSWS.AND URZ, UR4 ;  /* 0x0000000400ff79e3 */ /* 0x0005e20008000000 */
[----:B0-----:R-:W-:Y:S01]  /*70f0*/  ISETP.EQ.U32.AND P0, PT, R0, UR5, PT ;  /* 0x0000000500007c0c */ /* 0x001fe2000bf02070 */
[----:B-1----:R-:W-:-:S12]  /*7100*/  IMAD.U32 R0, RZ, RZ, UR7 ;  /* 0x00000007ff007e24 */ /* 0x002fd8000f8e00ff */
[----:B------:R2:W-:Y:S01]  /*7110*/  @P0 ATOMS.AND RZ, [UR6], R0 ;  /* 0x00000000ffff098c */ /* 0x0005e2000a800006 */
[----:B------:R-:W-:Y:S05]  /*7120*/  BRA `(.L_x_13) ;  /* 0x0000000000147947 */ /* 0x000fea0003800000 */
.L_x_15:
[----:B------:R-:W-:-:S07]  /*7130*/  MOV R2, 0x7150 ;  /* 0x0000715000027802 */ /* 0x000fce0000000f00 */
[----:B------:R-:W-:Y:S05]  /*7140*/  CALL.REL.NOINC `($__internal_0_$__cuda_sm10x_tcgen05_guardrail_trap_col_being_dealloced_not_returned_by_alloc) ;  /* 0x00000000002c7944 */ /* 0x000fea0003c00000 */
[----:B------:R-:W-:Y:S05]  /*7150*/  BRA `(.L_x_13) ;  /* 0x0000000000087947 */ /* 0x000fea0003800000 */
.L_x_14:
[----:B------:R-:W-:-:S07]  /*7160*/  MOV R2, 0x7180 ;  /* 0x0000718000027802 */ /* 0x000fce0000000f00 */
[----:B------:R-:W-:Y:S05]  /*7170*/  CALL.REL.NOINC `($__internal_2_$__cuda_sm10x_tcgen05_guardrail_trap_unallocated_columns_being_dealloced) ;  /* 0x0000000000387944 */ /* 0x000fea0003c00000 */
.L_x_13:
[----:B------:R-:W-:Y:S01]  /*7180*/  NOP ;  /* 0x0000000000007918 */ /* 0x000fe20000000000 */
[----:B--2---:R-:W-:Y:S05]  /*7190*/  EXIT ;  /* 0x000000000000794d */ /* 0x004fea0003800000 */
.L_x_8:
[----:B------:R-:W0:Y:S02]  /*71a0*/  SYNCS.PHASECHK.TRANS64.TRYWAIT P6, [UR13], R122 ;  /* 0x0000007aff0075a7 */ /* 0x000e2400080c110d */
[----:B0-----:R-:W-:Y:S05]  /*71b0*/  @!P6 BRA `(.L_x_8) ;  /* 0xfffffffc00f8e947 */ /* 0x001fea000383ffff */
[----:B------:R-:W-:Y:S05]  /*71c0*/  BRA `(.L_x_16) ;  /* 0xffffffcc00787947 */ /* 0x000fea000383ffff */
.L_x_12:
[----:B------:R-:W3:Y:S02]  /*71d0*/  SYNCS.PHASECHK.TRANS64.TRYWAIT P0, [UR13], R3 ;  /* 0x00000003ff0075a7 */ /* 0x000ee4000800110d */
[----:B---3--:R-:W-:Y:S05]  /*71e0*/  @!P0 BRA `(.L_x_12) ;  /* 0xfffffffc00f88947 */ /* 0x008fea000383ffff */
[----:B------:R-:W-:Y:S05]  /*71f0*/  BRA `(.L_x_11) ;  /* 0xffffffdc00847947 */ /* 0x000fea000383ffff */
        .weak           $__internal_0_$__cuda_sm10x_tcgen05_guardrail_trap_col_being_dealloced_not_returned_by_alloc
        .type           $__internal_0_$__cuda_sm10x_tcgen05_guardrail_trap_col_being_dealloced_not_returned_by_alloc,@function
        .size           $__internal_0_$__cuda_sm10x_tcgen05_guardrail_trap_col_being_dealloced_not_returned_by_alloc,($__internal_1_$__cuda_sm10x_tcgen05_guardrail_trap_phase_invalid_during_alloc - $__internal_0_$__cuda_sm10x_tcgen05_guardrail_trap_col_being_dealloced_not_returned_by_alloc)
$__internal_0_$__cuda_sm10x_tcgen05_guardrail_trap_col_being_dealloced_not_returned_by_alloc:
[----:B------:R-:W-:Y:S05]  /*7200*/  BPT.TRAP 0x1 ;  /* 0x000000040000795c */ /* 0x000fea0000300000 */
[----:B------:R-:W-:-:S04]  /*7210*/  IMAD.MOV.U32 R3, RZ, RZ, 0x0 ;  /* 0x00000000ff037424 */ /* 0x000fc800078e00ff */
[----:B------:R-:W-:Y:S05]  /*7220*/  RET.REL.NODEC R2 `(matmul_kernel) ;  /* 0xffffff8c02747950 */ /* 0x000fea0003c3ffff */
        .weak           $__internal_1_$__cuda_sm10x_tcgen05_guardrail_trap_phase_invalid_during_alloc
        .type           $__internal_1_$__cuda_sm10x_tcgen05_guardrail_trap_phase_invalid_during_alloc,@function
        .size           $__internal_1_$__cuda_sm10x_tcgen05_guardrail_trap_phase_invalid_during_alloc,($__internal_2_$__cuda_sm10x_tcgen05_guardrail_trap_unallocated_columns_being_dealloced - $__internal_1_$__cuda_sm10x_tcgen05_guardrail_trap_phase_invalid_during_alloc)
$__internal_1_$__cuda_sm10x_tcgen05_guardrail_trap_phase_invalid_during_alloc:
[----:B------:R-:W-:Y:S05]  /*7230*/  BPT.TRAP 0x1 ;  /* 0x000000040000795c */ /* 0x000fea0000300000 */
[----:B------:R-:W-:-:S04]  /*7240*/  IMAD.MOV.U32 R3, RZ, RZ, 0x0 ;  /* 0x00000000ff037424 */ /* 0x000fc800078e00ff */
[----:B------:R-:W-:Y:S05]  /*7250*/  RET.REL.NODEC R2 `(matmul_kernel) ;  /* 0xffffff8c02687950 */ /* 0x000fea0003c3ffff */
        .weak           $__internal_2_$__cuda_sm10x_tcgen05_guardrail_trap_unallocated_columns_being_dealloced
        .type           $__internal_2_$__cuda_sm10x_tcgen05_guardrail_trap_unallocated_columns_being_dealloced,@function
        .size           $__internal_2_$__cuda_sm10x_tcgen05_guardrail_trap_unallocated_columns_being_dealloced,(.L_x_20 - $__internal_2_$__cuda_sm10x_tcgen05_guardrail_trap_unallocated_columns_being_dealloced)
$__internal_2_$__cuda_sm10x_tcgen05_guardrail_trap_unallocated_columns_being_dealloced:
[----:B------:R-:W-:Y:S05]  /*7260*/  BPT.TRAP 0x1 ;  /* 0x000000040000795c */ /* 0x000fea0000300000 */
[----:B------:R-:W-:-:S04]  /*7270*/  IMAD.MOV.U32 R3, RZ, RZ, 0x0 ;  /* 0x00000000ff037424 */ /* 0x000fc800078e00ff */
[----:B------:R-:W-:Y:S05]  /*7280*/  RET.REL.NODEC R2 `(matmul_kernel) ;  /* 0xffffff8c025c7950 */ /* 0x000fea0003c3ffff */
.L_x_17:
[----:B------:R-:W-:-:S00]  /*7290*/  BRA `(.L_x_17) ;  /* 0xfffffffc00fc7947 */ /* 0x000fc0000383ffff */
[----:B------:R-:W-:-:S00]  /*72a0*/  NOP ;  /* 0x0000000000007918 */ /* 0x000fc00000000000 */
        /* <DEDUP_REMOVED lines=13> */
.L_x_20:


//--------------------- .nv.shared.matmul_kernel  --------------------------
	.section	.nv.shared.matmul_kernel,"aw",@nobits
	.sectionflags	@""
	.align	16
	.zero		1024


//--------------------- .nv.shared.reserved.0     --------------------------
	.section	.nv.shared.reserved.0,"aw",@nobits
	.align	8
	.weak		__nv_reservedSMEM_offset_0_alias
	.size		__nv_reservedSMEM_offset_0_alias, 0, 64
	.other		__nv_reservedSMEM_offset_0_alias,@"STO_CUDA_RESERVED_SHARED STV_DEFAULT"
__nv_reservedSMEM_offset_0_alias:
	.zero		0
.nv.shared.reserved.0:
	.zero		64
	.weak		__nv_reservedSMEM_allocation_phase
	.type		__nv_reservedSMEM_allocation_phase,@object
	.size		__nv_reservedSMEM_allocation_phase,(.L_0 - __nv_reservedSMEM_allocation_phase)
__nv_reservedSMEM_allocation_phase:
	.zero		1
.L_0:
	.zero		7
	.weak		__nv_reservedSMEM_devtool_atexit_pc
	.type		__nv_reservedSMEM_devtool_atexit_pc,@object
	.size		__nv_reservedSMEM_devtool_atexit_pc,(__nv_reservedSMEM_allocation_mask - __nv_reservedSMEM_devtool_atexit_pc)
__nv_reservedSMEM_devtool_atexit_pc:
	.zero		8
	.weak		__nv_reservedSMEM_allocation_mask
	.type		__nv_reservedSMEM_allocation_mask,@object
	.size		__nv_reservedSMEM_allocation_mask,(.L_2 - __nv_reservedSMEM_allocation_mask)
__nv_reservedSMEM_allocation_mask:
	.zero		4
.L_2:


//--------------------- .nv.constant0.matmul_kernel --------------------------
	.section	.nv.constant0.matmul_kernel,"a",@progbits
	.sectionflags	@""
	.align	4
.nv.constant0.matmul_kernel:
	.zero		976


//--------------------- SYMBOLS --------------------------

	.type		.nv.reservedSmem.offset0,@object
	.size		.nv.reservedSmem.offset0,0x4
	.type		.nv.reservedSmem.cap,@object
	.size		.nv.reservedSmem.cap,0x4
